// auto-generated by cutlass_sweep.gemm — config: {"arch": "sm_90", "cluster_m": 1, "cluster_n": 1, "dtype": "int8", "dtype_b": "int8", "layout": "nt", "stages": 4, "tile_k": 128, "tile_m": 64, "tile_n": 64}
#include "cutlass/cutlass.h"
#include "cutlass/gemm/collective/collective_builder.hpp"
#include "cutlass/gemm/device/gemm_universal_adapter.h"
#include "cutlass/gemm/kernel/gemm_universal.hpp"
#include "cutlass/epilogue/collective/collective_builder.hpp"

using ElemA = int8_t;
using ElemB = int8_t;
using ElemCD = int8_t;
using Acc  = int32_t;
using TileShape    = cute::Shape<cute::_64, cute::_64, cute::_128>;
using ClusterShape = cute::Shape<cute::_1, cute::_1, cute::_1>;

using CollectiveEpilogue = typename cutlass::epilogue::collective::CollectiveBuilder<
    cutlass::arch::Sm90, cutlass::arch::OpClassTensorOp,
    TileShape, ClusterShape,
    cutlass::epilogue::collective::EpilogueTileAuto,
    Acc, Acc,
    ElemCD, cutlass::layout::RowMajor, 128 / cutlass::sizeof_bits<ElemCD>::value,
    ElemCD, cutlass::layout::RowMajor, 128 / cutlass::sizeof_bits<ElemCD>::value,
    cutlass::epilogue::collective::EpilogueScheduleAuto
  >::CollectiveOp;

using CollectiveMainloop = typename cutlass::gemm::collective::CollectiveBuilder<
    cutlass::arch::Sm90, cutlass::arch::OpClassTensorOp,
    ElemA, cutlass::layout::RowMajor, 128 / cutlass::sizeof_bits<ElemA>::value,
    ElemB, cutlass::layout::ColumnMajor, 128 / cutlass::sizeof_bits<ElemB>::value,
    Acc,
    TileShape, ClusterShape,
    cutlass::gemm::collective::StageCount<4>,
    cutlass::gemm::collective::KernelScheduleAuto
  >::CollectiveOp;

using GemmKernel = cutlass::gemm::kernel::GemmUniversal<
    cute::Shape<int,int,int,int>,
    CollectiveMainloop,
    CollectiveEpilogue
>;
using Gemm = cutlass::gemm::device::GemmUniversalAdapter<GemmKernel>;

// Force the device kernel symbol into the cubin without needing a host main.
auto* _anchor = &cutlass::device_kernel<GemmKernel>;


// ===== COMPILED SASS (sm_90a) =====

	.target	sm_90a

	.elftype	@"ET_EXEC"


//--------------------- .note.nv.tkinfo           --------------------------
	.section	.note.nv.tkinfo,"",@"SHT_NOTE"
	.sectionflags	@"SHF_NOTE_NV_TKINFO"
	.tkinfo
        /*0018*/ 	.word	0x00000002
        /*0030*/ 	.string	""
        /*0030*/ 	.string	"ptxas"
        /*0030*/ 	.string	"Cuda compilation tools, release 13.0, V13.0.88"
        /*0030*/ 	.string	"Build cuda_13.0.r13.0/compiler.36424714_0"
        /*0030*/ 	.string	"-arch sm_90a -m 64 "



//--------------------- .note.nv.cuinfo           --------------------------
	.section	.note.nv.cuinfo,"",@"SHT_NOTE"
	.sectionflags	@"SHF_NOTE_NV_CUINFO"
        /*0018*/ 	.short	0x0002
        /*001a*/ 	.short	0x005a
        /*001c*/ 	.short	0x0082
	.zero		2


//--------------------- .nv.info                  --------------------------
	.section	.nv.info,"",@"SHT_CUDA_INFO"
	.align	4


	//----- nvinfo : EIATTR_REGCOUNT
	.align		4
        /*0000*/ 	.byte	0x04, 0x2f
        /*0002*/ 	.short	(.L_15 - .L_14)
	.align		4
.L_14:
        /*0004*/ 	.word	index@(_ZN7cutlass13device_kernelINS_4gemm6kernel13GemmUniversalIN4cute5tupleIJiiiiEEENS1_10collective13CollectiveMmaINS1_34MainloopSm90TmaGmmaWarpSpecializedILi4ENS5_IJNS4_1CILi1EEESB_SB_EEENS1_32KernelTmaWarpSpecializedPingpongEEENS5_IJNSA_ILi64EEESF_NSA_ILi128EEEEEEaNS5_IJlSB_lEEEaSI_NS4_8TiledMMAINS4_8MMA_AtomIJNS4_4SM904GMMA26MMA_64x64x32_S32S8S8_SS_TNEEEENS4_6LayoutISC_NS5_IJNSA_ILi0EEESQ_SQ_EEEEENS5_IJNS4_10UnderscoreEST_ST_EEEEENS4_13SM90_TMA_LOADENS4_14ComposedLayoutINS4_7SwizzleILi3ELi4ELi3EEENS4_18smem_ptr_flag_bitsILi8EEENSP_INS5_IJNSA_ILi8EEESG_EEENS5_IJSG_SB_EEEEEEEvNS4_8identityESW_S16_vS17_EENS_8epilogue10collective6detail29Sm90TmaWarpSpecializedAdapterINS1A_15DefaultEpilogueIaSI_SI_NS19_6thread17LinearCombinationIaLi1EiiLNS1E_9ScaleType4KindE0ELNS_15FloatRoundStyleE2EaEENS1_15EpilogueDefaultEEEEEvvEEEEvNT_6ParamsE)
        /*0008*/ 	.word	0x000000a8


	//----- nvinfo : EIATTR_FRAME_SIZE
	.align		4
.L_15:
        /*000c*/ 	.byte	0x04, 0x11
        /*000e*/ 	.short	(.L_17 - .L_16)
	.align		4
.L_16:
        /*0010*/ 	.word	index@(_ZN7cutlass13device_kernelINS_4gemm6kernel13GemmUniversalIN4cute5tupleIJiiiiEEENS1_10collective13CollectiveMmaINS1_34MainloopSm90TmaGmmaWarpSpecializedILi4ENS5_IJNS4_1CILi1EEESB_SB_EEENS1_32KernelTmaWarpSpecializedPingpongEEENS5_IJNSA_ILi64EEESF_NSA_ILi128EEEEEEaNS5_IJlSB_lEEEaSI_NS4_8TiledMMAINS4_8MMA_AtomIJNS4_4SM904GMMA26MMA_64x64x32_S32S8S8_SS_TNEEEENS4_6LayoutISC_NS5_IJNSA_ILi0EEESQ_SQ_EEEEENS5_IJNS4_10UnderscoreEST_ST_EEEEENS4_13SM90_TMA_LOADENS4_14ComposedLayoutINS4_7SwizzleILi3ELi4ELi3EEENS4_18smem_ptr_flag_bitsILi8EEENSP_INS5_IJNSA_ILi8EEESG_EEENS5_IJSG_SB_EEEEEEEvNS4_8identityESW_S16_vS17_EENS_8epilogue10collective6detail29Sm90TmaWarpSpecializedAdapterINS1A_15DefaultEpilogueIaSI_SI_NS19_6thread17LinearCombinationIaLi1EiiLNS1E_9ScaleType4KindE0ELNS_15FloatRoundStyleE2EaEENS1_15EpilogueDefaultEEEEEvvEEEEvNT_6ParamsE)
        /*0014*/ 	.word	0x00000000


	//----- nvinfo : EIATTR_MIN_STACK_SIZE
	.align		4
.L_17:
        /*0018*/ 	.byte	0x04, 0x12
        /*001a*/ 	.short	(.L_19 - .L_18)
	.align		4
.L_18:
        /*001c*/ 	.word	index@(_ZN7cutlass13device_kernelINS_4gemm6kernel13GemmUniversalIN4cute5tupleIJiiiiEEENS1_10collective13CollectiveMmaINS1_34MainloopSm90TmaGmmaWarpSpecializedILi4ENS5_IJNS4_1CILi1EEESB_SB_EEENS1_32KernelTmaWarpSpecializedPingpongEEENS5_IJNSA_ILi64EEESF_NSA_ILi128EEEEEEaNS5_IJlSB_lEEEaSI_NS4_8TiledMMAINS4_8MMA_AtomIJNS4_4SM904GMMA26MMA_64x64x32_S32S8S8_SS_TNEEEENS4_6LayoutISC_NS5_IJNSA_ILi0EEESQ_SQ_EEEEENS5_IJNS4_10UnderscoreEST_ST_EEEEENS4_13SM90_TMA_LOADENS4_14ComposedLayoutINS4_7SwizzleILi3ELi4ELi3EEENS4_18smem_ptr_flag_bitsILi8EEENSP_INS5_IJNSA_ILi8EEESG_EEENS5_IJSG_SB_EEEEEEEvNS4_8identityESW_S16_vS17_EENS_8epilogue10collective6detail29Sm90TmaWarpSpecializedAdapterINS1A_15DefaultEpilogueIaSI_SI_NS19_6thread17LinearCombinationIaLi1EiiLNS1E_9ScaleType4KindE0ELNS_15FloatRoundStyleE2EaEENS1_15EpilogueDefaultEEEEEvvEEEEvNT_6ParamsE)
        /*0020*/ 	.word	0x00000000
.L_19:


//--------------------- .nv.compat                --------------------------
	.section	.nv.compat,"",@"SHT_CUDA_COMPAT_INFO"
	.align	4
        /*0000*/ 	.byte	0x02, 0x09, 0x01, 0x00, 0x02, 0x02, 0x04, 0x00, 0x02, 0x05, 0x05, 0x00, 0x03, 0x07, 0x01, 0x01
        /*0010*/ 	.byte	0x02, 0x03, 0x01, 0x00, 0x02, 0x06, 0x01, 0x00, 0x04, 0x0b, 0x08, 0x00, 0x00, 0x00, 0x00, 0x00
        /*0020*/ 	.byte	0x00, 0x00, 0x00, 0x00


//--------------------- .nv.info._ZN7cutlass13device_kernelINS_4gemm6kernel13GemmUniversalIN4cute5tupleIJiiiiEEENS1_10collective13CollectiveMmaINS1_34MainloopSm90TmaGmmaWarpSpecializedILi4ENS5_IJNS4_1CILi1EEESB_SB_EEENS1_32KernelTmaWarpSpecializedPingpongEEENS5_IJNSA_ILi64EEESF_NSA_ILi128EEEEEEaNS5_IJlSB_lEEEaSI_NS4_8TiledMMAINS4_8MMA_AtomIJNS4_4SM904GMMA26MMA_64x64x32_S32S8S8_SS_TNEEEENS4_6LayoutISC_NS5_IJNSA_ILi0EEESQ_SQ_EEEEENS5_IJNS4_10UnderscoreEST_ST_EEEEENS4_13SM90_TMA_LOADENS4_14ComposedLayoutINS4_7SwizzleILi3ELi4ELi3EEENS4_18smem_ptr_flag_bitsILi8EEENSP_INS5_IJNSA_ILi8EEESG_EEENS5_IJSG_SB_EEEEEEEvNS4_8identityESW_S16_vS17_EENS_8epilogue10collective6detail29Sm90TmaWarpSpecializedAdapterINS1A_15DefaultEpilogueIaSI_SI_NS19_6thread17LinearCombinationIaLi1EiiLNS1E_9ScaleType4KindE0ELNS_15FloatRoundStyleE2EaEENS1_15EpilogueDefaultEEEEEvvEEEEvNT_6ParamsE --------------------------
	.section	.nv.info._ZN7cutlass13device_kernelINS_4gemm6kernel13GemmUniversalIN4cute5tupleIJiiiiEEENS1_10collective13CollectiveMmaINS1_34MainloopSm90TmaGmmaWarpSpecializedILi4ENS5_IJNS4_1CILi1EEESB_SB_EEENS1_32KernelTmaWarpSpecializedPingpongEEENS5_IJNSA_ILi64EEESF_NSA_ILi128EEEEEEaNS5_IJlSB_lEEEaSI_NS4_8TiledMMAINS4_8MMA_AtomIJNS4_4SM904GMMA26MMA_64x64x32_S32S8S8_SS_TNEEEENS4_6LayoutISC_NS5_IJNSA_ILi0EEESQ_SQ_EEEEENS5_IJNS4_10UnderscoreEST_ST_EEEEENS4_13SM90_TMA_LOADENS4_14ComposedLayoutINS4_7SwizzleILi3ELi4ELi3EEENS4_18smem_ptr_flag_bitsILi8EEENSP_INS5_IJNSA_ILi8EEESG_EEENS5_IJSG_SB_EEEEEEEvNS4_8identityESW_S16_vS17_EENS_8epilogue10collective6detail29Sm90TmaWarpSpecializedAdapterINS1A_15DefaultEpilogueIaSI_SI_NS19_6thread17LinearCombinationIaLi1EiiLNS1E_9ScaleType4KindE0ELNS_15FloatRoundStyleE2EaEENS1_15EpilogueDefaultEEEEEvvEEEEvNT_6ParamsE,"",@"SHT_CUDA_INFO"
	.sectionflags	@""
	.align	4


	//----- nvinfo : EIATTR_CUDA_API_VERSION
	.align		4
        /*0000*/ 	.byte	0x04, 0x37
        /*0002*/ 	.short	(.L_21 - .L_20)
.L_20:
        /*0004*/ 	.word	0x00000082


	//----- nvinfo : EIATTR_KPARAM_INFO
	.align		4
.L_21:
        /*0008*/ 	.byte	0x04, 0x17
        /*000a*/ 	.short	(.L_23 - .L_22)
.L_22:
        /*000c*/ 	.word	0x00000000
        /*0010*/ 	.short	0x0000
        /*0012*/ 	.short	0x0070
        /*0014*/ 	.byte	0x00, 0xf0, 0x01, 0x10


	//----- nvinfo : EIATTR_SPARSE_MMA_MASK
	.align		4
.L_23:
        /*0018*/ 	.byte	0x03, 0x50
        /*001a*/ 	.short	0x0000


	//----- nvinfo : EIATTR_MAXREG_COUNT
	.align		4
        /*001c*/ 	.byte	0x03, 0x1b
        /*001e*/ 	.short	0x00a8


	//----- nvinfo : EIATTR_NUM_BARRIERS
	.align		4
        /*0020*/ 	.byte	0x02, 0x4c
        /*0022*/ 	.byte	0x01
	.zero		1


	//----- nvinfo : EIATTR_EXTERNS
	.align		4
        /*0024*/ 	.byte	0x04, 0x0f
        /*0026*/ 	.short	(.L_25 - .L_24)


	//   ....[0]....
	.align		4
.L_24:
        /*0028*/ 	.word	index@(__assertfail)


	//----- nvinfo : EIATTR_MERCURY_ISA_VERSION
	.align		4
.L_25:
        /*002c*/ 	.byte	0x03, 0x5f
        /*002e*/ 	.short	0x0101


	//----- nvinfo : EIATTR_INT_WARP_WIDE_INSTR_OFFSETS
	.align		4
        /*0030*/ 	.byte	0x04, 0x31
        /*0032*/ 	.short	(.L_27 - .L_26)


	//   ....[0]....
.L_26:
        /*0034*/ 	.word	0x00000470


	//   ....[1]....
        /*0038*/ 	.word	0x00000490


	//   ....[2]....
        /*003c*/ 	.word	0x00000510


	//   ....[3]....
        /*0040*/ 	.word	0x00000520


	//   ....[4]....
        /*0044*/ 	.word	0x00000530


	//   ....[5]....
        /*0048*/ 	.word	0x00000550


	//   ....[6]....
        /*004c*/ 	.word	0x000005b0


	//   ....[7]....
        /*0050*/ 	.word	0x000005d0


	//----- nvinfo : EIATTR_COOP_GROUP_MASK_REGIDS
	.align		4
.L_27:
        /*0054*/ 	.byte	0x04, 0x29
        /*0056*/ 	.short	(.L_29 - .L_28)


	//   ....[0]....
.L_28:
        /*0058*/ 	.word	0xffffffff


	//   ....[1]....
        /*005c*/ 	.word	0xffffffff


	//   ....[2]....
        /*0060*/ 	.word	0xffffffff


	//   ....[3]....
        /*0064*/ 	.word	0xffffffff


	//   ....[4]....
        /*0068*/ 	.word	0xffffffff


	//   ....[5]....
        /*006c*/ 	.word	0xffffffff


	//----- nvinfo : EIATTR_COOP_GROUP_INSTR_OFFSETS
	.align		4
.L_29:
        /*0070*/ 	.byte	0x04, 0x28
        /*0072*/ 	.short	(.L_31 - .L_30)


	//   ....[0]....
.L_30:
        /*0074*/ 	.word	0x00000050


	//   ....[1]....
        /*0078*/ 	.word	0x00000080


	//   ....[2]....
        /*007c*/ 	.word	0x00000180


	//   ....[3]....
        /*0080*/ 	.word	0x00000390


	//   ....[4]....
        /*0084*/ 	.word	0x000003d0


	//   ....[5]....
        /*0088*/ 	.word	0x00000410


	//----- nvinfo : EIATTR_REG_RECONFIG
	.align		4
.L_31:
        /*008c*/ 	.byte	0x01, 0x54
	.zero		2


	//----- nvinfo : EIATTR_SYSCALL_OFFSETS
	.align		4
        /*0090*/ 	.byte	0x04, 0x46
        /*0092*/ 	.short	(.L_33 - .L_32)


	//   ....[0]....
.L_32:
        /*0094*/ 	.word	0x00001710


	//----- nvinfo : EIATTR_MBARRIER_INSTR_OFFSETS
	.align		4
.L_33:
        /*0098*/ 	.byte	0x04, 0x39
        /*009a*/ 	.short	(.L_35 - .L_34)


	//   ....[0]....
.L_34:
        /*009c*/ 	.word	0x00000300
        /*00a0*/ 	.word	0x000000ff
        /*00a4*/ 	.word	0x00000000
        /*00a8*/ 	.short	0x0100
        /*00aa*/ 	.byte	0x09
	.zero		1


	//   ....[1]....
        /*00ac*/ 	.word	0x00000310
        /*00b0*/ 	.word	0x000000ff
        /*00b4*/ 	.word	0x00000020
        /*00b8*/ 	.short	0x0100
        /*00ba*/ 	.byte	0x09
	.zero		1


	//   ....[2]....
        /*00bc*/ 	.word	0x00000320
        /*00c0*/ 	.word	0x000000ff
        /*00c4*/ 	.word	0x00000008
        /*00c8*/ 	.short	0x0100
        /*00ca*/ 	.byte	0x09
	.zero		1


	//   ....[3]....
        /*00cc*/ 	.word	0x00000330
        /*00d0*/ 	.word	0x000000ff
        /*00d4*/ 	.word	0x00000028
        /*00d8*/ 	.short	0x0100
        /*00da*/ 	.byte	0x09
	.zero		1


	//   ....[4]....
        /*00dc*/ 	.word	0x00000340
        /*00e0*/ 	.word	0x000000ff
        /*00e4*/ 	.word	0x00000010
        /*00e8*/ 	.short	0x0100
        /*00ea*/ 	.byte	0x09
	.zero		1


	//   ....[5]....
        /*00ec*/ 	.word	0x00000350
        /*00f0*/ 	.word	0x000000ff
        /*00f4*/ 	.word	0x00000030
        /*00f8*/ 	.short	0x0100
        /*00fa*/ 	.byte	0x09
	.zero		1


	//   ....[6]....
        /*00fc*/ 	.word	0x00000360
        /*0100*/ 	.word	0x000000ff
        /*0104*/ 	.word	0x00000018
        /*0108*/ 	.short	0x0100
        /*010a*/ 	.byte	0x09
	.zero		1


	//   ....[7]....
        /*010c*/ 	.word	0x00000370
        /*0110*/ 	.word	0x000000ff
        /*0114*/ 	.word	0x00000038
        /*0118*/ 	.short	0x0100
        /*011a*/ 	.byte	0x09
	.zero		1


	//   ....[8]....
        /*011c*/ 	.word	0x000005f0
        /*0120*/ 	.word	0x000000ff
        /*0124*/ 	.word	0x00000070
        /*0128*/ 	.short	0x0100
        /*012a*/ 	.byte	0x09
	.zero		1


	//   ....[9]....
        /*012c*/ 	.word	0x00000600
        /*0130*/ 	.word	0x000000ff
        /*0134*/ 	.word	0x00000078
        /*0138*/ 	.short	0x0100
        /*013a*/ 	.byte	0x09
	.zero		1


	//   ....[10]....
        /*013c*/ 	.word	0x00000640
        /*0140*/ 	.word	0x000000ff
        /*0144*/ 	.word	0x00000050
        /*0148*/ 	.short	0x0100
        /*014a*/ 	.byte	0x0a
	.zero		1


	//   ....[11]....
        /*014c*/ 	.word	0x00000660
        /*0150*/ 	.word	0x000000ff
        /*0154*/ 	.word	0x00000058
        /*0158*/ 	.short	0x0100
        /*015a*/ 	.byte	0x0a
	.zero		1


	//   ....[12]....
        /*015c*/ 	.word	0x00000670
        /*0160*/ 	.word	0x000000ff
        /*0164*/ 	.word	0x00000060
        /*0168*/ 	.short	0x0100
        /*016a*/ 	.byte	0x0a
	.zero		1


	//   ....[13]....
        /*016c*/ 	.word	0x00000680
        /*0170*/ 	.word	0x000000ff
        /*0174*/ 	.word	0x00000068
        /*0178*/ 	.short	0x0100
        /*017a*/ 	.byte	0x0a
	.zero		1


	//   ....[14]....
        /*017c*/ 	.word	0x000015f0
        /*0180*/ 	.word	0x0000003d
        /*0184*/ 	.word	0x00000000
        /*0188*/ 	.short	0x010a
        /*018a*/ 	.byte	0x2b
	.zero		1


	//   ....[15]....
        /*018c*/ 	.word	0x000017b0
        /*0190*/ 	.word	0x00000003
        /*0194*/ 	.word	0x00000000
        /*0198*/ 	.short	0x010a
        /*019a*/ 	.byte	0x3f
	.zero		1


	//   ....[16]....
        /*019c*/ 	.word	0x000017f0
        /*01a0*/ 	.word	0x00000003
        /*01a4*/ 	.word	0x00000000
        /*01a8*/ 	.short	0x010a
        /*01aa*/ 	.byte	0x3f
	.zero		1


	//   ....[17]....
        /*01ac*/ 	.word	0x00001af0
        /*01b0*/ 	.word	0x000000ff
        /*01b4*/ 	.word	0x00000000
        /*01b8*/ 	.short	0x010a
        /*01ba*/ 	.byte	0x04
	.zero		1


	//   ....[18]....
        /*01bc*/ 	.word	0x00001b30
        /*01c0*/ 	.word	0x000000ff
        /*01c4*/ 	.word	0x00000000
        /*01c8*/ 	.short	0x010a
        /*01ca*/ 	.byte	0x04
	.zero		1


	//   ....[19]....
        /*01cc*/ 	.word	0x00001da0
        /*01d0*/ 	.word	0x000000ff
        /*01d4*/ 	.word	0x00000000
        /*01d8*/ 	.short	0x0101
        /*01da*/ 	.byte	0x04
	.zero		1


	//   ....[20]....
        /*01dc*/ 	.word	0x00001e90
        /*01e0*/ 	.word	0x0000003c
        /*01e4*/ 	.word	0x00000000
        /*01e8*/ 	.short	0x0101
        /*01ea*/ 	.byte	0x2c
	.zero		1


	//   ....[21]....
        /*01ec*/ 	.word	0x00001f50
        /*01f0*/ 	.word	0x000000ff
        /*01f4*/ 	.word	0x00000000
        /*01f8*/ 	.short	0x0101
        /*01fa*/ 	.byte	0x04
	.zero		1


	//   ....[22]....
        /*01fc*/ 	.word	0x00002000
        /*0200*/ 	.word	0x0000003d
        /*0204*/ 	.word	0x00000010
        /*0208*/ 	.short	0x010a
        /*020a*/ 	.byte	0x2b
	.zero		1


	//   ....[23]....
        /*020c*/ 	.word	0x00003e20
        /*0210*/ 	.word	0x0000003e
        /*0214*/ 	.word	0x00000000
        /*0218*/ 	.short	0x0101
        /*021a*/ 	.byte	0x2c
	.zero		1


	//   ....[24]....
        /*021c*/ 	.word	0x00004800
        /*0220*/ 	.word	0x0000000a
        /*0224*/ 	.word	0x00000020
        /*0228*/ 	.short	0x010a
        /*022a*/ 	.byte	0x3f
	.zero		1


	//   ....[25]....
        /*022c*/ 	.word	0x00004b70
        /*0230*/ 	.word	0x00000003
        /*0234*/ 	.word	0x00000078
        /*0238*/ 	.short	0x0101
        /*023a*/ 	.byte	0x3f
	.zero		1


	//   ....[26]....
        /*023c*/ 	.word	0x00005300
        /*0240*/ 	.word	0x00000007
        /*0244*/ 	.word	0x00000000
        /*0248*/ 	.short	0x010a
        /*024a*/ 	.byte	0x3f
	.zero		1


	//   ....[27]....
        /*024c*/ 	.word	0x00005380
        /*0250*/ 	.word	0x00000009
        /*0254*/ 	.word	0x00000000
        /*0258*/ 	.short	0x010a
        /*025a*/ 	.byte	0x3f
	.zero		1


	//   ....[28]....
        /*025c*/ 	.word	0x00005410
        /*0260*/ 	.word	0x00000006
        /*0264*/ 	.word	0x00000000
        /*0268*/ 	.short	0x010a
        /*026a*/ 	.byte	0x3f
	.zero		1


	//   ....[29]....
        /*026c*/ 	.word	0x000054a0
        /*0270*/ 	.word	0x00000003
        /*0274*/ 	.word	0x00000000
        /*0278*/ 	.short	0x010a
        /*027a*/ 	.byte	0x3f
	.zero		1


	//   ....[30]....
        /*027c*/ 	.word	0x00005500
        /*0280*/ 	.word	0x0000003b
        /*0284*/ 	.word	0x00000000
        /*0288*/ 	.short	0x010a
        /*028a*/ 	.byte	0x3f
	.zero		1


	//   ....[31]....
        /*028c*/ 	.word	0x00005550
        /*0290*/ 	.word	0x00000003
        /*0294*/ 	.word	0x00000000
        /*0298*/ 	.short	0x010a
        /*029a*/ 	.byte	0x3f
	.zero		1


	//   ....[32]....
        /*029c*/ 	.word	0x000055b0
        /*02a0*/ 	.word	0x00000004
        /*02a4*/ 	.word	0x00000000
        /*02a8*/ 	.short	0x010a
        /*02aa*/ 	.byte	0x3f
	.zero		1


	//   ....[33]....
        /*02ac*/ 	.word	0x00005600
        /*02b0*/ 	.word	0x0000003b
        /*02b4*/ 	.word	0x00000010
        /*02b8*/ 	.short	0x010a
        /*02ba*/ 	.byte	0x3f
	.zero		1


	//   ....[34]....
        /*02bc*/ 	.word	0x000056d0
        /*02c0*/ 	.word	0x0000000a
        /*02c4*/ 	.word	0x00000020
        /*02c8*/ 	.short	0x010a
        /*02ca*/ 	.byte	0x3f
	.zero		1


	//   ....[35]....
        /*02cc*/ 	.word	0x000057a0
        /*02d0*/ 	.word	0x00000007
        /*02d4*/ 	.word	0x00000000
        /*02d8*/ 	.short	0x010a
        /*02da*/ 	.byte	0x3f
	.zero		1


	//   ....[36]....
        /*02dc*/ 	.word	0x000057f0
        /*02e0*/ 	.word	0x00000009
        /*02e4*/ 	.word	0x00000000
        /*02e8*/ 	.short	0x010a
        /*02ea*/ 	.byte	0x3f
	.zero		1


	//   ....[37]....
        /*02ec*/ 	.word	0x00005840
        /*02f0*/ 	.word	0x00000006
        /*02f4*/ 	.word	0x00000000
        /*02f8*/ 	.short	0x010a
        /*02fa*/ 	.byte	0x3f
	.zero		1


	//----- nvinfo : EIATTR_NUM_MBARRIERS
	.align		4
.L_35:
        /*02fc*/ 	.byte	0x03, 0x38
        /*02fe*/ 	.short	0x000e


	//----- nvinfo : EIATTR_EXIT_INSTR_OFFSETS
	.align		4
        /*0300*/ 	.byte	0x04, 0x1c
        /*0302*/ 	.short	(.L_37 - .L_36)


	//   ....[0]....
.L_36:
        /*0304*/ 	.word	0x00001240


	//   ....[1]....
        /*0308*/ 	.word	0x000012a0


	//   ....[2]....
        /*030c*/ 	.word	0x00004530


	//   ....[3]....
        /*0310*/ 	.word	0x00004560


	//   ....[4]....
        /*0314*/ 	.word	0x000054f0


	//----- nvinfo : EIATTR_MAX_THREADS
	.align		4
.L_37:
        /*0318*/ 	.byte	0x04, 0x05
        /*031a*/ 	.short	(.L_39 - .L_38)
.L_38:
        /*031c*/ 	.word	0x00000180
        /*0320*/ 	.word	0x00000001
        /*0324*/ 	.word	0x00000001


	//----- nvinfo : EIATTR_CRS_STACK_SIZE
	.align		4
.L_39:
        /*0328*/ 	.byte	0x04, 0x1e
        /*032a*/ 	.short	(.L_41 - .L_40)
.L_40:
        /*032c*/ 	.word	0x00000000


	//----- nvinfo : EIATTR_CBANK_PARAM_SIZE
	.align		4
.L_41:
        /*0330*/ 	.byte	0x03, 0x19
        /*0332*/ 	.short	0x0470


	//----- nvinfo : EIATTR_PARAM_CBANK
	.align		4
        /*0334*/ 	.byte	0x04, 0x0a
        /*0336*/ 	.short	(.L_43 - .L_42)
	.align		4
.L_42:
        /*0338*/ 	.word	index@(.nv.constant0._ZN7cutlass13device_kernelINS_4gemm6kernel13GemmUniversalIN4cute5tupleIJiiiiEEENS1_10collective13CollectiveMmaINS1_34MainloopSm90TmaGmmaWarpSpecializedILi4ENS5_IJNS4_1CILi1EEESB_SB_EEENS1_32KernelTmaWarpSpecializedPingpongEEENS5_IJNSA_ILi64EEESF_NSA_ILi128EEEEEEaNS5_IJlSB_lEEEaSI_NS4_8TiledMMAINS4_8MMA_AtomIJNS4_4SM904GMMA26MMA_64x64x32_S32S8S8_SS_TNEEEENS4_6LayoutISC_NS5_IJNSA_ILi0EEESQ_SQ_EEEEENS5_IJNS4_10UnderscoreEST_ST_EEEEENS4_13SM90_TMA_LOADENS4_14ComposedLayoutINS4_7SwizzleILi3ELi4ELi3EEENS4_18smem_ptr_flag_bitsILi8EEENSP_INS5_IJNSA_ILi8EEESG_EEENS5_IJSG_SB_EEEEEEEvNS4_8identityESW_S16_vS17_EENS_8epilogue10collective6detail29Sm90TmaWarpSpecializedAdapterINS1A_15DefaultEpilogueIaSI_SI_NS19_6thread17LinearCombinationIaLi1EiiLNS1E_9ScaleType4KindE0ELNS_15FloatRoundStyleE2EaEENS1_15EpilogueDefaultEEEEEvvEEEEvNT_6ParamsE)
        /*033c*/ 	.short	0x0210
        /*033e*/ 	.short	0x0470


	//----- nvinfo : EIATTR_SW_WAR
	.align		4
.L_43:
        /*0340*/ 	.byte	0x04, 0x36
        /*0342*/ 	.short	(.L_45 - .L_44)
.L_44:
        /*0344*/ 	.word	0x00000008
.L_45:


//--------------------- .nv.callgraph             --------------------------
	.section	.nv.callgraph,"",@"SHT_CUDA_CALLGRAPH"
	.align	4
	.sectionentsize	8
	.align		4
        /*0000*/ 	.word	0x00000000
	.align		4
        /*0004*/ 	.word	0xffffffff
	.align		4
        /*0008*/ 	.word	index@(_ZN7cutlass13device_kernelINS_4gemm6kernel13GemmUniversalIN4cute5tupleIJiiiiEEENS1_10collective13CollectiveMmaINS1_34MainloopSm90TmaGmmaWarpSpecializedILi4ENS5_IJNS4_1CILi1EEESB_SB_EEENS1_32KernelTmaWarpSpecializedPingpongEEENS5_IJNSA_ILi64EEESF_NSA_ILi128EEEEEEaNS5_IJlSB_lEEEaSI_NS4_8TiledMMAINS4_8MMA_AtomIJNS4_4SM904GMMA26MMA_64x64x32_S32S8S8_SS_TNEEEENS4_6LayoutISC_NS5_IJNSA_ILi0EEESQ_SQ_EEEEENS5_IJNS4_10UnderscoreEST_ST_EEEEENS4_13SM90_TMA_LOADENS4_14ComposedLayoutINS4_7SwizzleILi3ELi4ELi3EEENS4_18smem_ptr_flag_bitsILi8EEENSP_INS5_IJNSA_ILi8EEESG_EEENS5_IJSG_SB_EEEEEEEvNS4_8identityESW_S16_vS17_EENS_8epilogue10collective6detail29Sm90TmaWarpSpecializedAdapterINS1A_15DefaultEpilogueIaSI_SI_NS19_6thread17LinearCombinationIaLi1EiiLNS1E_9ScaleType4KindE0ELNS_15FloatRoundStyleE2EaEENS1_15EpilogueDefaultEEEEEvvEEEEvNT_6ParamsE)
	.align		4
        /*000c*/ 	.word	index@(__assertfail)
	.align		4
        /*0010*/ 	.word	0x00000000
	.align		4
        /*0014*/ 	.word	0xfffffffe
	.align		4
        /*0018*/ 	.word	0x00000000
	.align		4
        /*001c*/ 	.word	0xfffffffd
	.align		4
        /*0020*/ 	.word	0x00000000
	.align		4
        /*0024*/ 	.word	0xfffffffc


//--------------------- .nv.constant4             --------------------------
	.section	.nv.constant4,"a",@progbits
	.align	8
	.align		8
.nv.constant4:
        /*0000*/ 	.dword	__assertfail
	.align		8
        /*0008*/ 	.dword	__unnamed_1
	.align		8
        /*0010*/ 	.dword	_ZN40_INTERNAL_951bbc4d_4_k_cu_f413a658_315234cuda3std3__45__cpo5beginE
	.align		8
        /*0018*/ 	.dword	_ZN40_INTERNAL_951bbc4d_4_k_cu_f413a658_315234cuda3std3__45__cpo3endE
	.align		8
        /*0020*/ 	.dword	_ZN40_INTERNAL_951bbc4d_4_k_cu_f413a658_315234cuda3std3__45__cpo6cbeginE
	.align		8
        /*0028*/ 	.dword	_ZN40_INTERNAL_951bbc4d_4_k_cu_f413a658_315234cuda3std3__45__cpo4cendE
	.align		8
        /*0030*/ 	.dword	_ZN40_INTERNAL_951bbc4d_4_k_cu_f413a658_315234cuda3std3__442_GLOBAL__N__951bbc4d_4_k_cu_f413a658_315236ignoreE
	.align		8
        /*0038*/ 	.dword	_ZN40_INTERNAL_951bbc4d_4_k_cu_f413a658_315234cuda3std3__419piecewise_constructE
	.align		8
        /*0040*/ 	.dword	_ZN40_INTERNAL_951bbc4d_4_k_cu_f413a658_315234cuda3std3__48in_placeE
	.align		8
        /*0048*/ 	.dword	_ZN40_INTERNAL_951bbc4d_4_k_cu_f413a658_315234cuda3std6ranges3__45__cpo4swapE
	.align		8
        /*0050*/ 	.dword	_ZN40_INTERNAL_951bbc4d_4_k_cu_f413a658_315234cuda3std6ranges3__45__cpo9iter_moveE
	.align		8
        /*0058*/ 	.dword	_ZN40_INTERNAL_951bbc4d_4_k_cu_f413a658_315234cute7productE
	.align		8
        /*0060*/ 	.dword	_ZN40_INTERNAL_951bbc4d_4_k_cu_f413a658_315234cute1_E
	.align		8
        /*0068*/ 	.dword	$str$22
	.align		8
        /*0070*/ 	.dword	$str$23


//--------------------- .text._ZN7cutlass13device_kernelINS_4gemm6kernel13GemmUniversalIN4cute5tupleIJiiiiEEENS1_10collective13CollectiveMmaINS1_34MainloopSm90TmaGmmaWarpSpecializedILi4ENS5_IJNS4_1CILi1EEESB_SB_EEENS1_32KernelTmaWarpSpecializedPingpongEEENS5_IJNSA_ILi64EEESF_NSA_ILi128EEEEEEaNS5_IJlSB_lEEEaSI_NS4_8TiledMMAINS4_8MMA_AtomIJNS4_4SM904GMMA26MMA_64x64x32_S32S8S8_SS_TNEEEENS4_6LayoutISC_NS5_IJNSA_ILi0EEESQ_SQ_EEEEENS5_IJNS4_10UnderscoreEST_ST_EEEEENS4_13SM90_TMA_LOADENS4_14ComposedLayoutINS4_7SwizzleILi3ELi4ELi3EEENS4_18smem_ptr_flag_bitsILi8EEENSP_INS5_IJNSA_ILi8EEESG_EEENS5_IJSG_SB_EEEEEEEvNS4_8identityESW_S16_vS17_EENS_8epilogue10collective6detail29Sm90TmaWarpSpecializedAdapterINS1A_15DefaultEpilogueIaSI_SI_NS19_6thread17LinearCombinationIaLi1EiiLNS1E_9ScaleType4KindE0ELNS_15FloatRoundStyleE2EaEENS1_15EpilogueDefaultEEEEEvvEEEEvNT_6ParamsE --------------------------
	.section	.text._ZN7cutlass13device_kernelINS_4gemm6kernel13GemmUniversalIN4cute5tupleIJiiiiEEENS1_10collective13CollectiveMmaINS1_34MainloopSm90TmaGmmaWarpSpecializedILi4ENS5_IJNS4_1CILi1EEESB_SB_EEENS1_32KernelTmaWarpSpecializedPingpongEEENS5_IJNSA_ILi64EEESF_NSA_ILi128EEEEEEaNS5_IJlSB_lEEEaSI_NS4_8TiledMMAINS4_8MMA_AtomIJNS4_4SM904GMMA26MMA_64x64x32_S32S8S8_SS_TNEEEENS4_6LayoutISC_NS5_IJNSA_ILi0EEESQ_SQ_EEEEENS5_IJNS4_10UnderscoreEST_ST_EEEEENS4_13SM90_TMA_LOADENS4_14ComposedLayoutINS4_7SwizzleILi3ELi4ELi3EEENS4_18smem_ptr_flag_bitsILi8EEENSP_INS5_IJNSA_ILi8EEESG_EEENS5_IJSG_SB_EEEEEEEvNS4_8identityESW_S16_vS17_EENS_8epilogue10collective6detail29Sm90TmaWarpSpecializedAdapterINS1A_15DefaultEpilogueIaSI_SI_NS19_6thread17LinearCombinationIaLi1EiiLNS1E_9ScaleType4KindE0ELNS_15FloatRoundStyleE2EaEENS1_15EpilogueDefaultEEEEEvvEEEEvNT_6ParamsE,"ax",@progbits
	.align	128
.text._ZN7cutlass13device_kernelINS_4gemm6kernel13GemmUniversalIN4cute5tupleIJiiiiEEENS1_10collective13CollectiveMmaINS1_34MainloopSm90TmaGmmaWarpSpecializedILi4ENS5_IJNS4_1CILi1EEESB_SB_EEENS1_32KernelTmaWarpSpecializedPingpongEEENS5_IJNSA_ILi64EEESF_NSA_ILi128EEEEEEaNS5_IJlSB_lEEEaSI_NS4_8TiledMMAINS4_8MMA_AtomIJNS4_4SM904GMMA26MMA_64x64x32_S32S8S8_SS_TNEEEENS4_6LayoutISC_NS5_IJNSA_ILi0EEESQ_SQ_EEEEENS5_IJNS4_10UnderscoreEST_ST_EEEEENS4_13SM90_TMA_LOADENS4_14ComposedLayoutINS4_7SwizzleILi3ELi4ELi3EEENS4_18smem_ptr_flag_bitsILi8EEENSP_INS5_IJNSA_ILi8EEESG_EEENS5_IJSG_SB_EEEEEEEvNS4_8identityESW_S16_vS17_EENS_8epilogue10collective6detail29Sm90TmaWarpSpecializedAdapterINS1A_15DefaultEpilogueIaSI_SI_NS19_6thread17LinearCombinationIaLi1EiiLNS1E_9ScaleType4KindE0ELNS_15FloatRoundStyleE2EaEENS1_15EpilogueDefaultEEEEEvvEEEEvNT_6ParamsE:
        .type           _ZN7cutlass13device_kernelINS_4gemm6kernel13GemmUniversalIN4cute5tupleIJiiiiEEENS1_10collective13CollectiveMmaINS1_34MainloopSm90TmaGmmaWarpSpecializedILi4ENS5_IJNS4_1CILi1EEESB_SB_EEENS1_32KernelTmaWarpSpecializedPingpongEEENS5_IJNSA_ILi64EEESF_NSA_ILi128EEEEEEaNS5_IJlSB_lEEEaSI_NS4_8TiledMMAINS4_8MMA_AtomIJNS4_4SM904GMMA26MMA_64x64x32_S32S8S8_SS_TNEEEENS4_6LayoutISC_NS5_IJNSA_ILi0EEESQ_SQ_EEEEENS5_IJNS4_10UnderscoreEST_ST_EEEEENS4_13SM90_TMA_LOADENS4_14ComposedLayoutINS4_7SwizzleILi3ELi4ELi3EEENS4_18smem_ptr_flag_bitsILi8EEENSP_INS5_IJNSA_ILi8EEESG_EEENS5_IJSG_SB_EEEEEEEvNS4_8identityESW_S16_vS17_EENS_8epilogue10collective6detail29Sm90TmaWarpSpecializedAdapterINS1A_15DefaultEpilogueIaSI_SI_NS19_6thread17LinearCombinationIaLi1EiiLNS1E_9ScaleType4KindE0ELNS_15FloatRoundStyleE2EaEENS1_15EpilogueDefaultEEEEEvvEEEEvNT_6ParamsE,@function
        .size           _ZN7cutlass13device_kernelINS_4gemm6kernel13GemmUniversalIN4cute5tupleIJiiiiEEENS1_10collective13CollectiveMmaINS1_34MainloopSm90TmaGmmaWarpSpecializedILi4ENS5_IJNS4_1CILi1EEESB_SB_EEENS1_32KernelTmaWarpSpecializedPingpongEEENS5_IJNSA_ILi64EEESF_NSA_ILi128EEEEEEaNS5_IJlSB_lEEEaSI_NS4_8TiledMMAINS4_8MMA_AtomIJNS4_4SM904GMMA26MMA_64x64x32_S32S8S8_SS_TNEEEENS4_6LayoutISC_NS5_IJNSA_ILi0EEESQ_SQ_EEEEENS5_IJNS4_10UnderscoreEST_ST_EEEEENS4_13SM90_TMA_LOADENS4_14ComposedLayoutINS4_7SwizzleILi3ELi4ELi3EEENS4_18smem_ptr_flag_bitsILi8EEENSP_INS5_IJNSA_ILi8EEESG_EEENS5_IJSG_SB_EEEEEEEvNS4_8identityESW_S16_vS17_EENS_8epilogue10collective6detail29Sm90TmaWarpSpecializedAdapterINS1A_15DefaultEpilogueIaSI_SI_NS19_6thread17LinearCombinationIaLi1EiiLNS1E_9ScaleType4KindE0ELNS_15FloatRoundStyleE2EaEENS1_15EpilogueDefaultEEEEEvvEEEEvNT_6ParamsE,(.L_x_136 - _ZN7cutlass13device_kernelINS_4gemm6kernel13GemmUniversalIN4cute5tupleIJiiiiEEENS1_10collective13CollectiveMmaINS1_34MainloopSm90TmaGmmaWarpSpecializedILi4ENS5_IJNS4_1CILi1EEESB_SB_EEENS1_32KernelTmaWarpSpecializedPingpongEEENS5_IJNSA_ILi64EEESF_NSA_ILi128EEEEEEaNS5_IJlSB_lEEEaSI_NS4_8TiledMMAINS4_8MMA_AtomIJNS4_4SM904GMMA26MMA_64x64x32_S32S8S8_SS_TNEEEENS4_6LayoutISC_NS5_IJNSA_ILi0EEESQ_SQ_EEEEENS5_IJNS4_10UnderscoreEST_ST_EEEEENS4_13SM90_TMA_LOADENS4_14ComposedLayoutINS4_7SwizzleILi3ELi4ELi3EEENS4_18smem_ptr_flag_bitsILi8EEENSP_INS5_IJNSA_ILi8EEESG_EEENS5_IJSG_SB_EEEEEEEvNS4_8identityESW_S16_vS17_EENS_8epilogue10collective6detail29Sm90TmaWarpSpecializedAdapterINS1A_15DefaultEpilogueIaSI_SI_NS19_6thread17LinearCombinationIaLi1EiiLNS1E_9ScaleType4KindE0ELNS_15FloatRoundStyleE2EaEENS1_15EpilogueDefaultEEEEEvvEEEEvNT_6ParamsE)
        .other          _ZN7cutlass13device_kernelINS_4gemm6kernel13GemmUniversalIN4cute5tupleIJiiiiEEENS1_10collective13CollectiveMmaINS1_34MainloopSm90TmaGmmaWarpSpecializedILi4ENS5_IJNS4_1CILi1EEESB_SB_EEENS1_32KernelTmaWarpSpecializedPingpongEEENS5_IJNSA_ILi64EEESF_NSA_ILi128EEEEEEaNS5_IJlSB_lEEEaSI_NS4_8TiledMMAINS4_8MMA_AtomIJNS4_4SM904GMMA26MMA_64x64x32_S32S8S8_SS_TNEEEENS4_6LayoutISC_NS5_IJNSA_ILi0EEESQ_SQ_EEEEENS5_IJNS4_10UnderscoreEST_ST_EEEEENS4_13SM90_TMA_LOADENS4_14ComposedLayoutINS4_7SwizzleILi3ELi4ELi3EEENS4_18smem_ptr_flag_bitsILi8EEENSP_INS5_IJNSA_ILi8EEESG_EEENS5_IJSG_SB_EEEEEEEvNS4_8identityESW_S16_vS17_EENS_8epilogue10collective6detail29Sm90TmaWarpSpecializedAdapterINS1A_15DefaultEpilogueIaSI_SI_NS19_6thread17LinearCombinationIaLi1EiiLNS1E_9ScaleType4KindE0ELNS_15FloatRoundStyleE2EaEENS1_15EpilogueDefaultEEEEEvvEEEEvNT_6ParamsE,@"STO_CUDA_ENTRY STV_DEFAULT"
_ZN7cutlass13device_kernelINS_4gemm6kernel13GemmUniversalIN4cute5tupleIJiiiiEEENS1_10collective13CollectiveMmaINS1_34MainloopSm90TmaGmmaWarpSpecializedILi4ENS5_IJNS4_1CILi1EEESB_SB_EEENS1_32KernelTmaWarpSpecializedPingpongEEENS5_IJNSA_ILi64EEESF_NSA_ILi128EEEEEEaNS5_IJlSB_lEEEaSI_NS4_8TiledMMAINS4_8MMA_AtomIJNS4_4SM904GMMA26MMA_64x64x32_S32S8S8_SS_TNEEEENS4_6LayoutISC_NS5_IJNSA_ILi0EEESQ_SQ_EEEEENS5_IJNS4_10UnderscoreEST_ST_EEEEENS4_13SM90_TMA_LOADENS4_14ComposedLayoutINS4_7SwizzleILi3ELi4ELi3EEENS4_18smem_ptr_flag_bitsILi8EEENSP_INS5_IJNSA_ILi8EEESG_EEENS5_IJSG_SB_EEEEEEEvNS4_8identityESW_S16_vS17_EENS_8epilogue10collective6detail29Sm90TmaWarpSpecializedAdapterINS1A_15DefaultEpilogueIaSI_SI_NS19_6thread17LinearCombinationIaLi1EiiLNS1E_9ScaleType4KindE0ELNS_15FloatRoundStyleE2EaEENS1_15EpilogueDefaultEEEEEvvEEEEvNT_6ParamsE:
[----:B------:R-:W0:Y:S01]  /*0000*/  LDC R1, c[0x0][0x28] ;  /* 0x00000a00ff017b82 */ /* 0x000e220000000800 */
[----:B------:R-:W1:Y:S01]  /*0010*/  S2R R4, SR_TID.X ;  /* 0x0000000000047919 */ /* 0x000e620000002100 */
[----:B------:R-:W-:Y:S01]  /*0020*/  ELECT P0, URZ, PT ;  /* 0x00000000003f782f */ /* 0x000fe20003800000 */
[----:B------:R-:W-:Y:S01]  /*0030*/  BSSY B0, `(.L_x_0) ;  /* 0x0000014000007945 */ /* 0x000fe20003800000 */
[----:B-1----:R-:W-:-:S05]  /*0040*/  SHF.R.U32.HI R0, RZ, 0x5, R4 ;  /* 0x00000005ff007819 */ /* 0x002fca0000011604 */
[----:B------:R-:W1:Y:S02]  /*0050*/  SHFL.IDX PT, R2, R0, RZ, 0x1f ;  /* 0x00001fff00027589 */ /* 0x000e6400000e0000 */
[----:B-1----:R-:W-:Y:S02]  /*0060*/  R2UR UR8, R2 ;  /* 0x00000000020872ca */ /* 0x002fe400000e0000 */
[----:B------:R-:W-:-:S05]  /*0070*/  SHF.R.U32.HI R2, RZ, 0x7, R4 ;  /* 0x00000007ff027819 */ /* 0x000fca0000011604 */
[----:B------:R1:W2:Y:S06]  /*0080*/  SHFL.IDX PT, R3, R2, RZ, 0x1f ;  /* 0x00001fff02037589 */ /* 0x0002ac00000e0000 */
[----:B------:R-:W-:Y:S02]  /*0090*/  USHF.R.S32.HI UR4, URZ, 0x1f, UR8 ;  /* 0x0000001f3f047899 */ /* 0x000fe40008011408 */
[----:B------:R-:W-:Y:S02]  /*00a0*/  ISETP.NE.OR P0, PT, RZ, UR8, !P0 ;  /* 0x00000008ff007c0c */ /* 0x000fe4000c705670 */
[----:B------:R-:W-:-:S04]  /*00b0*/  ULEA.HI UR4, UR4, UR8, URZ, 0x2 ;  /* 0x0000000804047291 */ /* 0x000fc8000f8f103f */
[----:B------:R-:W-:-:S04]  /*00c0*/  ULOP3.LUT UR4, UR4, 0xfffffffc, URZ, 0xc0, !UPT ;  /* 0xfffffffc04047892 */ /* 0x000fc8000f8ec03f */
[----:B------:R-:W-:-:S03]  /*00d0*/  UIADD3 UR8, UR8, -UR4, URZ ;  /* 0x8000000408087290 */ /* 0x000fc6000fffe03f */
[----:B01----:R-:W-:Y:S09]  /*00e0*/  @P0 BRA `(.L_x_1) ;  /* 0x0000000000200947 */ /* 0x003ff20003800000 */
[----:B------:R-:W-:Y:S02]  /*00f0*/  ULDC.64 UR4, c[0x0][0x198] ;  /* 0x0000660000047ab9 */ /* 0x000fe40000000a00 */
[----:B------:R-:W-:Y:S02]  /*0100*/  UIADD3 UR6, UP0, UR4, 0xf0, URZ ;  /* 0x000000f004067890 */ /* 0x000fe4000ff1e03f */
[----:B------:R-:W-:Y:S02]  /*0110*/  UIADD3 UR4, UP1, UR4, 0x1f0, URZ ;  /* 0x000001f004047890 */ /* 0x000fe4000ff3e03f */
[----:B------:R-:W-:Y:S02]  /*0120*/  UIADD3.X UR7, URZ, UR5, URZ, UP0, !UPT ;  /* 0x000000053f077290 */ /* 0x000fe400087fe43f */
[----:B------:R-:W-:-:S07]  /*0130*/  UIADD3.X UR5, URZ, UR5, URZ, UP1, !UPT ;  /* 0x000000053f057290 */ /* 0x000fce0008ffe43f */
[----:B------:R0:W-:Y:S02]  /*0140*/  UTMACCTL.PF [UR6] ;  /* 0x00000000060079b9 */ /* 0x0001e40008040000 */
[----:B------:R0:W-:Y:S02]  /*0150*/  UTMACCTL.PF [UR4] ;  /* 0x00000000040079b9 */ /* 0x0001e40008040000 */
[----:B0-----:R-:W-:Y:S01]  /*0160*/  NOP ;  /* 0x0000000000007918 */ /* 0x001fe20000000000 */
.L_x_1:
[----:B------:R-:W-:Y:S05]  /*0170*/  BSYNC B0 ;  /* 0x0000000000007941 */ /* 0x000fea0003800000 */
.L_x_0:
[----:B------:R-:W0:Y:S01]  /*0180*/  SHFL.IDX PT, R5, R0, RZ, 0x1f ;  /* 0x00001fff00057589 */ /* 0x000e2200000e0000 */
[----:B--2---:R-:W-:Y:S01]  /*0190*/  R2UR UR15, R3 ;  /* 0x00000000030f72ca */ /* 0x004fe200000e0000 */
[----:B------:R-:W-:-:S04]  /*01a0*/  UISETP.NE.AND UP0, UPT, UR8, 0x3, UPT ;  /* 0x000000030800788c */ /* 0x000fc8000bf05270 */
[----:B------:R-:W-:-:S08]  /*01b0*/  UISETP.EQ.OR UP0, UPT, UR8, URZ, !UP0 ;  /* 0x0000003f0800728c */ /* 0x000fd0000c702670 */
[----:B------:R-:W-:Y:S02]  /*01c0*/  UIADD3 UR18, UR15, -0x1, URZ ;  /* 0xffffffff0f127890 */ /* 0x000fe4000fffe03f */
[----:B------:R-:W-:Y:S02]  /*01d0*/  UISETP.EQ.AND UP0, UPT, UR15, URZ, UP0 ;  /* 0x0000003f0f00728c */ /* 0x000fe40008702270 */
[----:B------:R-:W-:Y:S02]  /*01e0*/  UISETP.GE.U32.AND UP1, UPT, UR18, 0x2, UPT ;  /* 0x000000021200788c */ /* 0x000fe4000bf26070 */
[----:B------:R-:W-:Y:S01]  /*01f0*/  USEL UR36, URZ, 0x1, !UP0 ;  /* 0x000000013f247887 */ /* 0x000fe2000c000000 */
[----:B0-----:R-:W-:-:S03]  /*0200*/  ISETP.NE.AND P0, PT, R5, RZ, PT ;  /* 0x000000ff0500720c */ /* 0x001fc60003f05270 */
[----:B------:R-:W-:-:S10]  /*0210*/  USEL UR36, UR36, 0x2, UP1 ;  /* 0x0000000224247887 */ /* 0x000fd40008800000 */
[----:B------:R-:W-:Y:S05]  /*0220*/  @P0 BRA `(.L_x_2) ;  /* 0x0000000000580947 */ /* 0x000fea0003800000 */
[----:B------:R-:W0:Y:S01]  /*0230*/  S2UR UR9, SR_CgaCtaId ;  /* 0x00000000000979c3 */ /* 0x000e220000008800 */
[----:B------:R-:W-:Y:S01]  /*0240*/  UMOV UR4, 0x400 ;  /* 0x0000040000047882 */ /* 0x000fe20000000000 */
[----:B------:R-:W-:Y:S01]  /*0250*/  UMOV UR5, 0x1 ;  /* 0x0000000100057882 */ /* 0x000fe20000000000 */
[----:B------:R-:W-:Y:S01]  /*0260*/  UMOV UR6, 0x80 ;  /* 0x0000008000067882 */ /* 0x000fe20000000000 */
[----:B------:R-:W-:Y:S01]  /*0270*/  ELECT P0, URZ, PT ;  /* 0x00000000003f782f */ /* 0x000fe20003800000 */
[----:B------:R-:W-:-:S04]  /*0280*/  UIADD3 UR6, -UR6, 0x100000, URZ ;  /* 0x0010000006067890 */ /* 0x000fc8000fffe13f */
[----:B------:R-:W-:Y:S02]  /*0290*/  USHF.L.U32 UR7, UR6, 0xb, URZ ;  /* 0x0000000b06077899 */ /* 0x000fe4000800063f */
[----:B------:R-:W-:Y:S02]  /*02a0*/  USHF.L.U32 UR6, UR6, 0x1, URZ ;  /* 0x0000000106067899 */ /* 0x000fe4000800063f */
[----:B0-----:R-:W-:Y:S02]  /*02b0*/  ULEA UR9, UR9, UR4, 0x18 ;  /* 0x0000000409097291 */ /* 0x001fe4000f8ec03f */
[----:B------:R-:W-:-:S04]  /*02c0*/  UIADD3 UR4, -UR5, 0x100000, URZ ;  /* 0x0010000005047890 */ /* 0x000fc8000fffe13f */
[----:B------:R-:W-:Y:S02]  /*02d0*/  USHF.L.U32 UR5, UR4, 0xb, URZ ;  /* 0x0000000b04057899 */ /* 0x000fe4000800063f */
[----:B------:R-:W-:Y:S01]  /*02e0*/  USHF.L.U32 UR4, UR4, 0x1, URZ ;  /* 0x0000000104047899 */ /* 0x000fe2000800063f */
[----:B------:R-:W0:Y:S11]  /*02f0*/  FENCE.VIEW.ASYNC.S ;  /* 0x00000000000073c6 */ /* 0x000e360000000000 */
[----:B0-----:R0:W1:Y:S01]  /*0300*/  SYNCS.EXCH.64 URZ, [UR9], UR4 ;  /* 0x00000004093f75b2 */ /* 0x0010620008000100 */
[----:B------:R0:W2:Y:S01]  /*0310*/  SYNCS.EXCH.64 URZ, [UR9+0x20], UR6 ;  /* 0x00002006093f75b2 */ /* 0x0000a20008000100 */
[----:B------:R0:W3:Y:S01]  /*0320*/  SYNCS.EXCH.64 URZ, [UR9+0x8], UR4 ;  /* 0x00000804093f75b2 */ /* 0x0000e20008000100 */
[----:B------:R0:W4:Y:S01]  /*0330*/  SYNCS.EXCH.64 URZ, [UR9+0x28], UR6 ;  /* 0x00002806093f75b2 */ /* 0x0001220008000100 */
[----:B------:R0:W0:Y:S01]  /*0340*/  SYNCS.EXCH.64 URZ, [UR9+0x10], UR4 ;  /* 0x00001004093f75b2 */ /* 0x0000220008000100 */
[----:B------:R0:W0:Y:S01]  /*0350*/  SYNCS.EXCH.64 URZ, [UR9+0x30], UR6 ;  /* 0x00003006093f75b2 */ /* 0x0000220008000100 */
[----:B------:R0:W0:Y:S01]  /*0360*/  SYNCS.EXCH.64 URZ, [UR9+0x18], UR4 ;  /* 0x00001804093f75b2 */ /* 0x0000220008000100 */
[----:B------:R0:W0:Y:S01]  /*0370*/  SYNCS.EXCH.64 URZ, [UR9+0x38], UR6 ;  /* 0x00003806093f75b2 */ /* 0x0000220008000100 */
[----:B------:R-:W-:Y:S01]  /*0380*/  NOP ;  /* 0x0000000000007918 */ /* 0x000fe20000000000 */
.L_x_2:
[----:B------:R-:W5:Y:S01]  /*0390*/  SHFL.IDX PT, R5, R0, RZ, 0x1f ;  /* 0x00001fff00057589 */ /* 0x000f6200000e0000 */
[----:B------:R-:W-:Y:S01]  /*03a0*/  ELECT P0, URZ, PT ;  /* 0x00000000003f782f */ /* 0x000fe20003800000 */
[----:B------:R-:W-:Y:S01]  /*03b0*/  NOP ;  /* 0x0000000000007918 */ /* 0x000fe20000000000 */
[----:B------:R-:W-:Y:S01]  /*03c0*/  ELECT P1, URZ, PT ;  /* 0x00000000003f782f */ /* 0x000fe20003820000 */
[----:B------:R-:W1:Y:S01]  /*03d0*/  SHFL.IDX PT, R3, R0, RZ, 0x1f ;  /* 0x00001fff00037589 */ /* 0x000e6200000e0000 */
[----:B0-----:R-:W-:Y:S01]  /*03e0*/  UMOV UR4, 0x20 ;  /* 0x0000002000047882 */ /* 0x001fe20000000000 */
[----:B------:R-:W-:Y:S01]  /*03f0*/  UMOV UR12, 0x80 ;  /* 0x00000080000c7882 */ /* 0x000fe20000000000 */
[----:B------:R-:W-:Y:S01]  /*0400*/  NOP ;  /* 0x0000000000007918 */ /* 0x000fe20000000000 */
[----:B------:R0:W0:Y:S01]  /*0410*/  SHFL.IDX PT, R0, R2, RZ, 0x1f ;  /* 0x00001fff02007589 */ /* 0x00002200000e0000 */
[----:B------:R-:W-:Y:S01]  /*0420*/  ULDC.64 UR52, c[0x0][0x208] ;  /* 0x0000820000347ab9 */ /* 0x000fe20000000a00 */
[----:B-----5:R-:W-:-:S02]  /*0430*/  ISETP.NE.OR P0, PT, R5, RZ, !P0 ;  /* 0x000000ff0500720c */ /* 0x020fc40004705670 */
[----:B-1----:R-:W-:Y:S02]  /*0440*/  ISETP.NE.OR P1, PT, R3, RZ, !P1 ;  /* 0x000000ff0300720c */ /* 0x002fe40004f25670 */
[----:B------:R-:W-:-:S04]  /*0450*/  SHF.R.S32.HI R3, RZ, 0x1f, R4 ;  /* 0x0000001fff037819 */ /* 0x000fc80000011404 */
[----:B------:R-:W-:-:S05]  /*0460*/  LEA.HI R3, R3, R4, RZ, 0x7 ;  /* 0x0000000403037211 */ /* 0x000fca00078f38ff */
[----:B------:R-:W-:Y:S01]  /*0470*/  VOTEU.ALL UP0, P0 ;  /* 0x00000000003f7886 */ /* 0x000fe20000000000 */
[----:B------:R-:W-:Y:S01]  /*0480*/  LOP3.LUT R3, R3, 0xffffff80, RZ, 0xc0, !PT ;  /* 0xffffff8003037812 */ /* 0x000fe200078ec0ff */
[----:B------:R-:W-:-:S03]  /*0490*/  VOTEU.ALL UP1, P1 ;  /* 0x00000000003f7886 */ /* 0x000fc60000820000 */
[----:B------:R-:W1:Y:S01]  /*04a0*/  @!UP0 S2UR UR7, SR_CgaCtaId ;  /* 0x00000000000789c3 */ /* 0x000e620000008800 */
[----:B------:R-:W-:Y:S01]  /*04b0*/  @!UP0 UMOV UR6, 0x400 ;  /* 0x0000040000068882 */ /* 0x000fe20000000000 */
[----:B------:R-:W-:-:S04]  /*04c0*/  @!UP0 UIADD3 UR4, -UR4, 0x100000, URZ ;  /* 0x0010000004048890 */ /* 0x000fc8000fffe13f */
[----:B------:R-:W-:Y:S02]  /*04d0*/  @!UP0 USHF.L.U32 UR5, UR4, 0xb, URZ ;  /* 0x0000000b04058899 */ /* 0x000fe4000800063f */
[----:B------:R-:W-:Y:S01]  /*04e0*/  @!UP0 USHF.L.U32 UR4, UR4, 0x1, URZ ;  /* 0x0000000104048899 */ /* 0x000fe2000800063f */
[----:B------:R-:W-:Y:S01]  /*04f0*/  IMAD.IADD R3, R4, 0x1, -R3 ;  /* 0x0000000104037824 */ /* 0x000fe200078e0a03 */
[----:B------:R-:W-:Y:S01]  /*0500*/  @!UP1 UMOV UR10, 0x400 ;  /* 0x00000400000a9882 */ /* 0x000fe20000000000 */
[----:B------:R-:W-:Y:S01]  /*0510*/  VOTEU.ALL UP2, P1 ;  /* 0x00000000003f7886 */ /* 0x000fe20000840000 */
[----:B------:R-:W-:Y:S01]  /*0520*/  VOTEU.ALL UP3, P1 ;  /* 0x00000000003f7886 */ /* 0x000fe20000860000 */
[----:B------:R-:W-:Y:S01]  /*0530*/  VOTEU.ALL UP4, P1 ;  /* 0x00000000003f7886 */ /* 0x000fe20000880000 */
[----:B------:R-:W5:Y:S01]  /*0540*/  @!UP1 S2UR UR11, SR_CgaCtaId ;  /* 0x00000000000b99c3 */ /* 0x000f620000008800 */
[----:B------:R-:W-:Y:S01]  /*0550*/  VOTEU.ALL UP5, P1 ;  /* 0x00000000003f7886 */ /* 0x000fe200008a0000 */
[----:B------:R-:W-:Y:S01]  /*0560*/  ISETP.NE.AND P1, PT, RZ, UR15, PT ;  /* 0x0000000fff007c0c */ /* 0x000fe2000bf25270 */
[----:B-1----:R-:W-:-:S02]  /*0570*/  @!UP0 ULEA UR9, UR7, UR6, 0x18 ;  /* 0x0000000607098291 */ /* 0x002fc4000f8ec03f */
[----:B------:R-:W-:-:S04]  /*0580*/  @!UP1 UIADD3 UR6, -UR12, 0x100000, URZ ;  /* 0x001000000c069890 */ /* 0x000fc8000fffe13f */
[----:B------:R-:W-:Y:S02]  /*0590*/  @!UP1 USHF.L.U32 UR7, UR6, 0xb, URZ ;  /* 0x0000000b06079899 */ /* 0x000fe4000800063f */
[----:B------:R-:W-:Y:S01]  /*05a0*/  @!UP1 USHF.L.U32 UR6, UR6, 0x1, URZ ;  /* 0x0000000106069899 */ /* 0x000fe2000800063f */
[----:B------:R-:W-:Y:S01]  /*05b0*/  VOTEU.ALL UP0, P0 ;  /* 0x00000000003f7886 */ /* 0x000fe20000000000 */
[----:B-----5:R-:W-:Y:S01]  /*05c0*/  @!UP1 ULEA UR10, UR11, UR10, 0x18 ;  /* 0x0000000a0b0a9291 */ /* 0x020fe2000f8ec03f */
[----:B------:R-:W-:Y:S01]  /*05d0*/  VOTEU.ALL UP1, P0 ;  /* 0x00000000003f7886 */ /* 0x000fe20000020000 */
[----:B------:R-:W1:Y:S02]  /*05e0*/  FENCE.VIEW.ASYNC.S ;  /* 0x00000000000073c6 */ /* 0x000e640000000000 */
[----:B-1----:R-:W2:Y:S02]  /*05f0*/  @!UP0 SYNCS.EXCH.64 URZ, [UR9+0x70], UR4 ;  /* 0x00007004093f85b2 */ /* 0x002ea40008000100 */
[----:B------:R1:W2:Y:S01]  /*0600*/  @!UP1 SYNCS.EXCH.64 URZ, [UR9+0x78], UR4 ;  /* 0x00007804093f95b2 */ /* 0x0002a20008000100 */
[----:B------:R-:W-:Y:S01]  /*0610*/  NOP ;  /* 0x0000000000007918 */ /* 0x000fe20000000000 */
[----:B-1----:R-:W-:-:S02]  /*0620*/  ULDC.64 UR4, c[0x0][0x598] ;  /* 0x0001660000047ab9 */ /* 0x002fc40000000a00 */
[----:B------:R-:W-:Y:S02]  /*0630*/  ISETP.NE.U32.AND P0, PT, RZ, UR4, PT ;  /* 0x00000004ff007c0c */ /* 0x000fe4000bf05070 */
[----:B------:R1:W2:Y:S02]  /*0640*/  @!UP2 SYNCS.EXCH.64 URZ, [UR10+0x50], UR6 ;  /* 0x000050060a3fa5b2 */ /* 0x0002a40008000100 */
[----:B------:R-:W-:Y:S01]  /*0650*/  ISETP.NE.AND.EX P0, PT, RZ, UR5, PT, P0 ;  /* 0x00000005ff007c0c */ /* 0x000fe2000bf05300 */
[----:B------:R1:W2:Y:S01]  /*0660*/  @!UP3 SYNCS.EXCH.64 URZ, [UR10+0x58], UR6 ;  /* 0x000058060a3fb5b2 */ /* 0x0002a20008000100 */
[----:B------:R1:W2:Y:S01]  /*0670*/  @!UP4 SYNCS.EXCH.64 URZ, [UR10+0x60], UR6 ;  /* 0x000060060a3fc5b2 */ /* 0x0002a20008000100 */
[----:B------:R1:W2:Y:S01]  /*0680*/  @!UP5 SYNCS.EXCH.64 URZ, [UR10+0x68], UR6 ;  /* 0x000068060a3fd5b2 */ /* 0x0002a20008000100 */
[----:B------:R-:W-:Y:S01]  /*0690*/  NOP ;  /* 0x0000000000007918 */ /* 0x000fe20000000000 */
[----:B--234-:R-:W-:Y:S08]  /*06a0*/  BAR.SYNC.DEFER_BLOCKING 0x0 ;  /* 0x0000000000007b1d */ /* 0x01cff00000010000 */
[----:B01----:R-:W-:Y:S05]  /*06b0*/  @!P0 BRA `(.L_x_3) ;  /* 0x00000000001c8947 */ /* 0x003fea0003800000 */
[----:B------:R-:W0:Y:S02]  /*06c0*/  LDC.64 R6, c[0x0][0x598] ;  /* 0x00016600ff067b82 */ /* 0x000e240000000a00 */
[----:B0-----:R-:W2:Y:S02]  /*06d0*/  LDG.E.64 R6, desc[UR52][R6.64] ;  /* 0x0000003406067981 */ /* 0x001ea4000c1e1b00 */
[----:B--2---:R-:W-:-:S04]  /*06e0*/  ISETP.NE.U32.AND P0, PT, R6, RZ, PT ;  /* 0x000000ff0600720c */ /* 0x004fc80003f05070 */
[----:B------:R-:W-:-:S13]  /*06f0*/  ISETP.NE.AND.EX P0, PT, R7, RZ, PT, P0 ;  /* 0x000000ff0700720c */ /* 0x000fda0003f05300 */
[----:B------:R-:W-:Y:S05]  /*0700*/  @!P0 BRA `(.L_x_3) ;  /* 0x0000000000088947 */ /* 0x000fea0003800000 */
[----:B------:R1:W5:Y:S01]  /*0710*/  LD.E R22, desc[UR52][R6.64] ;  /* 0x0000003406167980 */ /* 0x000362000c101900 */
[----:B------:R-:W-:Y:S05]  /*0720*/  BRA `(.L_x_4) ;  /* 0x0000000000247947 */ /* 0x000fea0003800000 */
.L_x_3:
[----:B------:R-:W-:Y:S02]  /*0730*/  ULDC.64 UR4, c[0x0][0x588] ;  /* 0x0001620000047ab9 */ /* 0x000fe40000000a00 */
[----:B------:R-:W-:-:S04]  /*0740*/  ISETP.NE.U32.AND P0, PT, RZ, UR4, PT ;  /* 0x00000004ff007c0c */ /* 0x000fc8000bf05070 */
[----:B------:R-:W-:-:S13]  /*0750*/  ISETP.NE.AND.EX P0, PT, RZ, UR5, PT, P0 ;  /* 0x00000005ff007c0c */ /* 0x000fda000bf05300 */
[----:B------:R-:W-:Y:S05]  /*0760*/  @!P0 BRA `(.L_x_5) ;  /* 0x00000000000c8947 */ /* 0x000fea0003800000 */
[----:B------:R-:W0:Y:S02]  /*0770*/  LDC.64 R22, c[0x0][0x588] ;  /* 0x00016200ff167b82 */ /* 0x000e240000000a00 */
[----:B0-----:R0:W5:Y:S01]  /*0780*/  LDG.E R22, desc[UR52][R22.64] ;  /* 0x0000003416167981 */ /* 0x001162000c1e1900 */
[----:B------:R-:W-:Y:S05]  /*0790*/  BRA `(.L_x_4) ;  /* 0x0000000000087947 */ /* 0x000fea0003800000 */
.L_x_5:
[----:B------:R-:W-:Y:S02]  /*07a0*/  ULDC UR4, c[0x0][0x580] ;  /* 0x0001600000047ab9 */ /* 0x000fe40000000800 */
[----:B------:R-:W-:-:S07]  /*07b0*/  IMAD.U32 R22, RZ, RZ, UR4 ;  /* 0x00000004ff167e24 */ /* 0x000fce000f8e00ff */
.L_x_4:
[----:B------:R-:W-:Y:S02]  /*07c0*/  ULDC.64 UR4, c[0x0][0x5a0] ;  /* 0x0001680000047ab9 */ /* 0x000fe40000000a00 */
[----:B------:R-:W-:-:S04]  /*07d0*/  ISETP.NE.U32.AND P0, PT, RZ, UR4, PT ;  /* 0x00000004ff007c0c */ /* 0x000fc8000bf05070 */
[----:B------:R-:W-:-:S13]  /*07e0*/  ISETP.NE.AND.EX P0, PT, RZ, UR5, PT, P0 ;  /* 0x00000005ff007c0c */ /* 0x000fda000bf05300 */
[----:B------:R-:W-:Y:S05]  /*07f0*/  @!P0 BRA `(.L_x_6) ;  /* 0x00000000001c8947 */ /* 0x000fea0003800000 */
[----:B-1----:R-:W1:Y:S02]  /*0800*/  LDC.64 R6, c[0x0][0x5a0] ;  /* 0x00016800ff067b82 */ /* 0x002e640000000a00 */
[----:B-1----:R-:W2:Y:S02]  /*0810*/  LDG.E.64 R6, desc[UR52][R6.64] ;  /* 0x0000003406067981 */ /* 0x002ea4000c1e1b00 */
[----:B--2---:R-:W-:-:S04]  /*0820*/  ISETP.NE.U32.AND P0, PT, R6, RZ, PT ;  /* 0x000000ff0600720c */ /* 0x004fc80003f05070 */
[----:B------:R-:W-:-:S13]  /*0830*/  ISETP.NE.AND.EX P0, PT, R7, RZ, PT, P0 ;  /* 0x000000ff0700720c */ /* 0x000fda0003f05300 */
[----:B------:R-:W-:Y:S05]  /*0840*/  @!P0 BRA `(.L_x_6) ;  /* 0x0000000000088947 */ /* 0x000fea0003800000 */
[----:B0-----:R2:W5:Y:S01]  /*0850*/  LD.E R23, desc[UR52][R6.64] ;  /* 0x0000003406177980 */ /* 0x001562000c101900 */
[----:B------:R-:W-:Y:S05]  /*0860*/  BRA `(.L_x_7) ;  /* 0x0000000000247947 */ /* 0x000fea0003800000 */
.L_x_6:
[----:B------:R-:W-:Y:S02]  /*0870*/  ULDC.64 UR4, c[0x0][0x590] ;  /* 0x0001640000047ab9 */ /* 0x000fe40000000a00 */
[----:B------:R-:W-:-:S04]  /*0880*/  ISETP.NE.U32.AND P0, PT, RZ, UR4, PT ;  /* 0x00000004ff007c0c */ /* 0x000fc8000bf05070 */
[----:B------:R-:W-:-:S13]  /*0890*/  ISETP.NE.AND.EX P0, PT, RZ, UR5, PT, P0 ;  /* 0x00000005ff007c0c */ /* 0x000fda000bf05300 */
[----:B------:R-:W-:Y:S05]  /*08a0*/  @!P0 BRA `(.L_x_8) ;  /* 0x00000000000c8947 */ /* 0x000fea0003800000 */
[----:B-1----:R-:W0:Y:S02]  /*08b0*/  LDC.64 R6, c[0x0][0x590] ;  /* 0x00016400ff067b82 */ /* 0x002e240000000a00 */
[----:B0-----:R0:W5:Y:S01]  /*08c0*/  LDG.E R23, desc[UR52][R6.64] ;  /* 0x0000003406177981 */ /* 0x001162000c1e1900 */
[----:B------:R-:W-:Y:S05]  /*08d0*/  BRA `(.L_x_7) ;  /* 0x0000000000087947 */ /* 0x000fea0003800000 */
.L_x_8:
[----:B------:R-:W-:Y:S02]  /*08e0*/  ULDC UR4, c[0x0][0x584] ;  /* 0x0001610000047ab9 */ /* 0x000fe40000000800 */
[----:B0-----:R-:W-:-:S07]  /*08f0*/  IMAD.U32 R23, RZ, RZ, UR4 ;  /* 0x00000004ff177e24 */ /* 0x001fce000f8e00ff */
.L_x_7:
[----:B------:R-:W3:Y:S01]  /*0900*/  S2UR UR10, SR_CTAID.Y ;  /* 0x00000000000a79c3 */ /* 0x000ee20000002600 */
[----:B------:R-:W-:Y:S01]  /*0910*/  ULDC UR5, c[0x0][0x65c] ;  /* 0x0001970000057ab9 */ /* 0x000fe20000000800 */
[----:B------:R-:W-:Y:S01]  /*0920*/  UISETP.NE.AND UP0, UPT, UR15, 0x2, UPT ;  /* 0x000000020f00788c */ /* 0x000fe2000bf05270 */
[----:B------:R-:W-:Y:S01]  /*0930*/  PRMT R5, RZ, 0x7610, R5 ;  /* 0x00007610ff057816 */ /* 0x000fe20000000005 */
[----:B------:R-:W-:Y:S01]  /*0940*/  UISETP.NE.AND UP2, UPT, UR5, 0x1, UPT ;  /* 0x000000010500788c */ /* 0x000fe2000bf45270 */
[----:B------:R-:W-:Y:S02]  /*0950*/  IMAD.MOV.U32 R19, RZ, RZ, -0x1 ;  /* 0xffffffffff137424 */ /* 0x000fe400078e00ff */
[----:B------:R-:W-:Y:S01]  /*0960*/  IMAD.MOV.U32 R18, RZ, RZ, -0x1 ;  /* 0xffffffffff127424 */ /* 0x000fe200078e00ff */
[----:B------:R-:W4:Y:S01]  /*0970*/  S2UR UR4, SR_CTAID.X ;  /* 0x00000000000479c3 */ /* 0x000f220000002500 */
[----:B------:R-:W-:-:S06]  /*0980*/  UP2UR UR38, UPR, URZ, 0x4 ;  /* 0x000000043f267883 */ /* 0x000fcc0008000000 */
[----:B------:R-:W-:Y:S01]  /*0990*/  @UP2 ULDC UR12, c[0x0][0x10] ;  /* 0x00000400000c2ab9 */ /* 0x000fe20000000800 */
[----:B------:R-:W-:Y:S01]  /*09a0*/  @UP2 UMOV UR7, URZ ;  /* 0x0000003f00072c82 */ /* 0x000fe20008000000 */
[----:B------:R-:W-:Y:S01]  /*09b0*/  @UP2 UMOV UR5, URZ ;  /* 0x0000003f00052c82 */ /* 0x000fe20008000000 */
[----:B012---:R-:W0:Y:S01]  /*09c0*/  LDC.64 R6, c[0x0][0x650] ;  /* 0x00019400ff067b82 */ /* 0x007e220000000a00 */
[----:B---3--:R-:W-:Y:S02]  /*09d0*/  @UP2 UMOV UR9, UR10 ;  /* 0x0000000a00092c82 */ /* 0x008fe40008000000 */
[----:B------:R-:W-:Y:S01]  /*09e0*/  @UP2 UMOV UR6, UR9 ;  /* 0x0000000900062c82 */ /* 0x000fe20008000000 */
[----:B------:R-:W-:Y:S01]  /*09f0*/  @!UP2 UMOV UR9, UR10 ;  /* 0x0000000a0009ac82 */ /* 0x000fe20008000000 */
[----:B----4-:R-:W-:-:S03]  /*0a00*/  @UP2 UIMAD.WIDE.U32 UR12, UR4, UR12, UR6 ;  /* 0x0000000c040c22a5 */ /* 0x010fc6000f8e0006 */
[----:B------:R-:W-:Y:S01]  /*0a10*/  @!UP2 ULDC UR6, c[0x0][0xc] ;  /* 0x000003000006aab9 */ /* 0x000fe20000000800 */
[----:B------:R-:W-:Y:S01]  /*0a20*/  @UP2 UIADD3 UR14, UR13, UR5, URZ ;  /* 0x000000050d0e2290 */ /* 0x000fe2000fffe03f */
[----:B------:R-:W-:Y:S02]  /*0a30*/  ULDC UR10, c[0x0][0xc] ;  /* 0x00000300000a7ab9 */ /* 0x000fe40000000800 */
[----:B------:R-:W-:Y:S01]  /*0a40*/  UMOV UR5, URZ ;  /* 0x0000003f00057c82 */ /* 0x000fe20008000000 */
[----:B------:R-:W-:Y:S01]  /*0a50*/  ULDC UR11, c[0x0][0x10] ;  /* 0x00000400000b7ab9 */ /* 0x000fe20000000800 */
[----:B------:R-:W-:Y:S02]  /*0a60*/  @!UP2 UIMAD.WIDE.U32 UR6, UR6, UR9, UR4 ;  /* 0x000000090606a2a5 */ /* 0x000fe4000f8e0004 */
[----:B------:R-:W-:Y:S01]  /*0a70*/  UIMAD.WIDE.U32 UR10, UR10, UR11, URZ ;  /* 0x0000000b0a0a72a5 */ /* 0x000fe2000f8e003f */
[----:B------:R-:W-:-:S03]  /*0a80*/  ULDC UR13, c[0x0][0x14] ;  /* 0x00000500000d7ab9 */ /* 0x000fc60000000800 */
[----:B------:R-:W-:Y:S02]  /*0a90*/  UIMAD.WIDE.U32 UR50, UR10, UR13, URZ ;  /* 0x0000000d0a3272a5 */ /* 0x000fe4000f8e003f */
[----:B------:R-:W-:Y:S01]  /*0aa0*/  UIMAD UR37, UR11, UR13, URZ ;  /* 0x0000000d0b2572a4 */ /* 0x000fe2000f8e023f */
[----:B------:R-:W-:Y:S01]  /*0ab0*/  @!UP2 UMOV UR12, UR6 ;  /* 0x00000006000cac82 */ /* 0x000fe20008000000 */
[----:B------:R-:W-:Y:S02]  /*0ac0*/  @!UP2 UMOV UR14, UR7 ;  /* 0x00000007000eac82 */ /* 0x000fe40008000000 */
[----:B------:R-:W-:Y:S02]  /*0ad0*/  UIADD3 UR37, UR51, UR37, URZ ;  /* 0x0000002533257290 */ /* 0x000fe4000fffe03f */
[----:B------:R-:W-:-:S04]  /*0ae0*/  UIADD3 UR6, UP1, UR12, UR50, URZ ;  /* 0x000000320c067290 */ /* 0x000fc8000ff3e03f */
[----:B------:R-:W-:Y:S02]  /*0af0*/  UIADD3.X UR7, UR14, UR37, URZ, UP1, !UPT ;  /* 0x000000250e077290 */ /* 0x000fe40008ffe43f */
[----:B------:R-:W-:Y:S02]  /*0b00*/  USEL UR6, UR6, UR12, !UP0 ;  /* 0x0000000c06067287 */ /* 0x000fe4000c000000 */
[----:B------:R-:W-:-:S04]  /*0b10*/  USEL UR7, UR7, UR14, !UP0 ;  /* 0x0000000e07077287 */ /* 0x000fc8000c000000 */
[----:B0-----:R-:W-:Y:S01]  /*0b20*/  ISETP.LE.U32.AND P0, PT, R6, UR6, PT ;  /* 0x0000000606007c0c */ /* 0x001fe2000bf03070 */
[----:B------:R-:W-:Y:S02]  /*0b30*/  IMAD.U32 R16, RZ, RZ, UR6 ;  /* 0x00000006ff107e24 */ /* 0x000fe4000f8e00ff */
[----:B------:R-:W-:Y:S02]  /*0b40*/  IMAD.U32 R2, RZ, RZ, UR7 ;  /* 0x00000007ff027e24 */ /* 0x000fe4000f8e00ff */
[----:B------:R-:W-:-:S03]  /*0b50*/  IMAD.U32 R17, RZ, RZ, UR7 ;  /* 0x00000007ff117e24 */ /* 0x000fc6000f8e00ff */
[----:B------:R-:W-:Y:S01]  /*0b60*/  ISETP.GE.U32.AND.EX P0, PT, R2, R7, PT, P0 ;  /* 0x000000070200720c */ /* 0x000fe20003f06100 */
[----:B------:R-:W-:-:S12]  /*0b70*/  IMAD.MOV.U32 R2, RZ, RZ, -0x1 ;  /* 0xffffffffff027424 */ /* 0x000fd800078e00ff */
[----:B------:R-:W-:Y:S05]  /*0b80*/  @P0 BRA `(.L_x_9) ;  /* 0x00000004008c0947 */ /* 0x000fea0003800000 */
[----:B------:R-:W-:Y:S01]  /*0b90*/  I2FP.F32.U32 R2, UR4 ;  /* 0x0000000400027c45 */ /* 0x000fe20008201000 */
[----:B------:R-:W-:Y:S01]  /*0ba0*/  ULDC.64 UR16, c[0x0][0x628] ;  /* 0x00018a0000107ab9 */ /* 0x000fe20000000a00 */
[----:B------:R-:W-:Y:S01]  /*0bb0*/  ULDC UR6, c[0x0][0x150] ;  /* 0x0000540000067ab9 */ /* 0x000fe20000000800 */
[----:B------:R-:W-:Y:S01]  /*0bc0*/  ISETP.NE.U32.AND P0, PT, RZ, UR16, PT ;  /* 0x00000010ff007c0c */ /* 0x000fe2000bf05070 */
[----:B------:R-:W-:Y:S01]  /*0bd0*/  ULDC UR15, c[0x0][0x630] ;  /* 0x00018c00000f7ab9 */ /* 0x000fe20000000800 */
[----:B------:R-:W-:Y:S01]  /*0be0*/  FMUL R2, R2, UR6 ;  /* 0x0000000602027c20 */ /* 0x000fe20008400000 */
[----:B------:R-:W-:Y:S01]  /*0bf0*/  R2UR UR19, R16 ;  /* 0x00000000101372ca */ /* 0x000fe200000e0000 */
[----:B------:R-:W-:Y:S01]  /*0c00*/  ULDC UR21, c[0x0][0x154] ;  /* 0x0000550000157ab9 */ /* 0x000fe20000000800 */
[----:B------:R-:W-:Y:S01]  /*0c10*/  ISETP.NE.AND.EX P0, PT, RZ, UR17, PT, P0 ;  /* 0x00000011ff007c0c */ /* 0x000fe2000bf05300 */
[----:B------:R0:W1:Y:S01]  /*0c20*/  F2I.U32.TRUNC.NTZ R5, R2 ;  /* 0x0000000200057305 */ /* 0x000062000020f000 */
[----:B------:R-:W-:-:S02]  /*0c30*/  R2UR UR20, R17 ;  /* 0x00000000111472ca */ /* 0x000fc400000e0000 */
[----:B------:R-:W-:Y:S02]  /*0c40*/  R2UR UR6, R16 ;  /* 0x00000000100672ca */ /* 0x000fe400000e0000 */
[----:B------:R-:W-:-:S07]  /*0c50*/  R2UR UR7, R17 ;  /* 0x00000000110772ca */ /* 0x000fce00000e0000 */
[----:B0-----:R-:W-:Y:S08]  /*0c60*/  @!P0 BRA `(.L_x_10) ;  /* 0x0000000000308947 */ /* 0x001ff00003800000 */
[----:B------:R-:W-:Y:S01]  /*0c70*/  R2UR UR6, R16 ;  /* 0x00000000100672ca */ /* 0x000fe200000e0000 */
[----:B------:R-:W-:Y:S01]  /*0c80*/  ULDC UR12, c[0x0][0x634] ;  /* 0x00018d00000c7ab9 */ /* 0x000fe20000000800 */
[----:B------:R-:W-:-:S11]  /*0c90*/  R2UR UR14, R17 ;  /* 0x00000000110e72ca */ /* 0x000fd600000e0000 */
[----:B------:R-:W-:-:S04]  /*0ca0*/  UIADD3 UR12, UP1, UR6, UR12, URZ ;  /* 0x0000000c060c7290 */ /* 0x000fc8000ff3e03f */
[----:B------:R-:W-:-:S04]  /*0cb0*/  UIADD3.X UR14, URZ, UR14, URZ, UP1, !UPT ;  /* 0x0000000e3f0e7290 */ /* 0x000fc80008ffe43f */
[----:B------:R-:W-:-:S04]  /*0cc0*/  UIMAD.WIDE.U32 UR6, UR14, UR16, URZ ;  /* 0x000000100e0672a5 */ /* 0x000fc8000f8e003f */
[----:B------:R-:W-:Y:S02]  /*0cd0*/  UIMAD.WIDE.U32 UR10, UP1, UR12, UR17, UR6 ;  /* 0x000000110c0a72a5 */ /* 0x000fe4000f820006 */
[----:B------:R-:W-:Y:S02]  /*0ce0*/  UIMAD.WIDE.U32 UR6, UR12, UR16, URZ ;  /* 0x000000100c0672a5 */ /* 0x000fe4000f8e003f */
[----:B------:R-:W-:Y:S02]  /*0cf0*/  UIADD3.X UR13, URZ, URZ, URZ, UP1, !UPT ;  /* 0x0000003f3f0d7290 */ /* 0x000fe40008ffe43f */
[----:B------:R-:W-:Y:S01]  /*0d00*/  UIADD3 URZ, UP1, UR7, UR10, URZ ;  /* 0x0000000a073f7290 */ /* 0x000fe2000ff3e03f */
[----:B------:R-:W-:-:S03]  /*0d10*/  UMOV UR12, UR11 ;  /* 0x0000000b000c7c82 */ /* 0x000fc60008000000 */
[----:B------:R-:W-:-:S12]  /*0d20*/  UIMAD.WIDE.U32.X UR6, UR14, UR17, UR12, UP1 ;  /* 0x000000110e0672a5 */ /* 0x000fd800088e040c */
.L_x_10:
[----:B------:R-:W-:Y:S01]  /*0d30*/  USHF.R.U64 UR5, UR6, UR15, UR7 ;  /* 0x0000000f06057299 */ /* 0x000fe20008001207 */
[----:B------:R-:W-:Y:S01]  /*0d40*/  I2FP.F32.U32 R2, UR9 ;  /* 0x0000000900027c45 */ /* 0x000fe20008201000 */
[----:B------:R-:W-:Y:S01]  /*0d50*/  USHF.R.U32.HI UR6, URZ, UR15, UR7 ;  /* 0x0000000f3f067299 */ /* 0x000fe20008011607 */
[----:B-1----:R-:W-:Y:S01]  /*0d60*/  R2UR UR14, R5 ;  /* 0x00000000050e72ca */ /* 0x002fe200000e0000 */
[----:B------:R-:W-:Y:S02]  /*0d70*/  UIADD3 UR17, UP1, URZ, -UR5, URZ ;  /* 0x800000053f117290 */ /* 0x000fe4000ff3e03f */
[----:B------:R-:W-:Y:S01]  /*0d80*/  FMUL R2, R2, UR21 ;  /* 0x0000001502027c20 */ /* 0x000fe20008400000 */
[----:B------:R-:W-:Y:S01]  /*0d90*/  ULDC.64 UR10, c[0x0][0x620] ;  /* 0x00018800000a7ab9 */ /* 0x000fe20000000a00 */
[----:B------:R-:W-:Y:S01]  /*0da0*/  UIADD3.X UR6, URZ, ~UR6, URZ, UP1, !UPT ;  /* 0x800000063f067290 */ /* 0x000fe20008ffe43f */
[----:B------:R-:W-:Y:S01]  /*0db0*/  UMOV UR12, UR19 ;  /* 0x00000013000c7c82 */ /* 0x000fe20008000000 */
[----:B------:R-:W-:-:S02]  /*0dc0*/  UMOV UR13, UR20 ;  /* 0x00000014000d7c82 */ /* 0x000fc40008000000 */
[----:B------:R-:W-:Y:S01]  /*0dd0*/  UIMAD UR6, UR6, UR10, URZ ;  /* 0x0000000a060672a4 */ /* 0x000fe2000f8e023f */
[----:B------:R-:W0:Y:S01]  /*0de0*/  F2I.U32.TRUNC.NTZ R2, R2 ;  /* 0x0000000200027305 */ /* 0x000e22000020f000 */
[----:B------:R-:W-:Y:S02]  /*0df0*/  UIMAD.WIDE.U32 UR12, UR17, UR10, UR12 ;  /* 0x0000000a110c72a5 */ /* 0x000fe4000f8e000c */
[----:B------:R-:W-:Y:S01]  /*0e00*/  UIMAD UR17, UR17, UR11, UR6 ;  /* 0x0000000b111172a4 */ /* 0x000fe2000f8e0206 */
[----:B------:R-:W-:Y:S01]  /*0e10*/  ULDC UR24, c[0x0][0x658] ;  /* 0x0001960000187ab9 */ /* 0x000fe20000000800 */
[----:B------:R-:W-:Y:S02]  /*0e20*/  UMOV UR22, 0xffffffff ;  /* 0xffffffff00167882 */ /* 0x000fe40000000000 */
[----:B------:R-:W-:Y:S01]  /*0e30*/  UIADD3 UR17, UR13, UR17, URZ ;  /* 0x000000110d117290 */ /* 0x000fe2000fffe03f */
[----:B------:R-:W-:Y:S01]  /*0e40*/  ULDC UR19, c[0x0][0x618] ;  /* 0x0001860000137ab9 */ /* 0x000fe20000000800 */
[----:B------:R-:W-:Y:S01]  /*0e50*/  ULDC.64 UR6, c[0x0][0x640] ;  /* 0x0001900000067ab9 */ /* 0x000fe20000000a00 */
[----:B------:R-:W-:Y:S01]  /*0e60*/  USHF.L.U32 UR13, UR22, UR24, URZ ;  /* 0x00000018160d7299 */ /* 0x000fe2000800063f */
[----:B------:R-:W-:Y:S01]  /*0e70*/  ISETP.NE.U32.AND P0, PT, RZ, UR6, PT ;  /* 0x00000006ff007c0c */ /* 0x000fe2000bf05070 */
[----:B------:R-:W-:-:S02]  /*0e80*/  USHF.R.U64 UR22, UR12, UR19, UR17 ;  /* 0x000000130c167299 */ /* 0x000fc40008001211 */
[----:B------:R-:W-:Y:S01]  /*0e90*/  USHF.R.U32.HI UR12, URZ, UR19, UR17 ;  /* 0x000000133f0c7299 */ /* 0x000fe20008011611 */
[----:B0-----:R-:W-:Y:S01]  /*0ea0*/  R2UR UR16, R2 ;  /* 0x00000000021072ca */ /* 0x001fe200000e0000 */
[----:B------:R-:W-:Y:S01]  /*0eb0*/  ULDC UR21, c[0x0][0x608] ;  /* 0x0001820000157ab9 */ /* 0x000fe20000000800 */
[----:B------:R-:W-:Y:S01]  /*0ec0*/  ISETP.NE.AND.EX P0, PT, RZ, UR7, PT, P0 ;  /* 0x00000007ff007c0c */ /* 0x000fe2000bf05300 */
[----:B------:R-:W-:Y:S02]  /*0ed0*/  USHF.R.U64 UR26, UR22, UR21, UR12 ;  /* 0x00000015161a7299 */ /* 0x000fe4000800120c */
[----:B------:R-:W-:Y:S01]  /*0ee0*/  USHF.R.U32.HI UR12, URZ, UR21, UR12 ;  /* 0x000000153f0c7299 */ /* 0x000fe2000801160c */
[----:B------:R-:W-:Y:S01]  /*0ef0*/  UMOV UR20, 0x1 ;  /* 0x0000000100147882 */ /* 0x000fe20000000000 */
[----:B------:R-:W-:Y:S02]  /*0f00*/  UIADD3 UR14, -UR14, URZ, URZ ;  /* 0x0000003f0e0e7290 */ /* 0x000fe4000fffe13f */
[----:B------:R-:W-:-:S02]  /*0f10*/  USHF.R.U64 UR27, UR26, UR24, UR12 ;  /* 0x000000181a1b7299 */ /* 0x000fc4000800120c */
[----:B------:R-:W-:Y:S01]  /*0f20*/  USHF.L.U32 UR19, UR20, UR24, URZ ;  /* 0x0000001814137299 */ /* 0x000fe2000800063f */
[----:B------:R-:W-:Y:S01]  /*0f30*/  ULDC UR15, c[0x0][0x144] ;  /* 0x00005100000f7ab9 */ /* 0x000fe20000000800 */
[----:B------:R-:W-:Y:S01]  /*0f40*/  ULDC UR10, c[0x0][0x600] ;  /* 0x00018000000a7ab9 */ /* 0x000fe20000000800 */
[----:B------:R-:W-:Y:S02]  /*0f50*/  ULOP3.LUT UR20, URZ, UR13, URZ, 0x33, !UPT ;  /* 0x0000000d3f147292 */ /* 0x000fe4000f8e333f */
[----:B------:R-:W-:Y:S02]  /*0f60*/  USHF.R.U32.HI UR13, URZ, UR24, UR12 ;  /* 0x000000183f0d7299 */ /* 0x000fe4000801160c */
[----:B------:R-:W-:Y:S02]  /*0f70*/  UIADD3 UR11, UR10, -0x1, URZ ;  /* 0xffffffff0a0b7890 */ /* 0x000fe4000fffe03f */
[----:B------:R-:W-:Y:S02]  /*0f80*/  UIADD3 UR23, -UR16, URZ, URZ ;  /* 0x0000003f10177290 */ /* 0x000fe4000fffe13f */
[----:B------:R-:W-:Y:S01]  /*0f90*/  UIMAD UR4, UR15, UR14, UR4 ;  /* 0x0000000e0f0472a4 */ /* 0x000fe2000f8e0204 */
[----:B------:R-:W-:Y:S01]  /*0fa0*/  ULDC UR28, c[0x0][0x148] ;  /* 0x00005200001c7ab9 */ /* 0x000fe20000000800 */
[----:B------:R-:W-:Y:S01]  /*0fb0*/  ULDC UR24, c[0x0][0x648] ;  /* 0x0001920000187ab9 */ /* 0x000fe20000000800 */
[----:B------:R-:W-:Y:S01]  /*0fc0*/  ULDC UR25, c[0x0][0x638] ;  /* 0x00018e0000197ab9 */ /* 0x000fe20000000800 */
[----:B------:R-:W-:Y:S01]  /*0fd0*/  UMOV UR12, UR27 ;  /* 0x0000001b000c7c82 */ /* 0x000fe20008000000 */
[----:B------:R-:W-:Y:S07]  /*0fe0*/  @!P0 BRA `(.L_x_11) ;  /* 0x0000000000308947 */ /* 0x000fee0003800000 */
[----:B------:R-:W-:Y:S02]  /*0ff0*/  ULDC UR16, c[0x0][0x64c] ;  /* 0x0001930000107ab9 */ /* 0x000fe40000000800 */
        /* <DEDUP_REMOVED lines=8> */
[----:B------:R-:W-:-:S07]  /*1080*/  UIMAD.WIDE.U32.X UR6, UR21, UR7, UR16, UP1 ;  /* 0x00000007150672a5 */ /* 0x000fce00088e0410 */
[----:B------:R-:W-:Y:S01]  /*1090*/  UMOV UR12, UR6 ;  /* 0x00000006000c7c82 */ /* 0x000fe20008000000 */
[----:B------:R-:W-:-:S05]  /*10a0*/  UMOV UR13, UR7 ;  /* 0x00000007000d7c82 */ /* 0x000fca0008000000 */
.L_x_11:
[----:B------:R-:W-:Y:S01]  /*10b0*/  UISETP.NE.AND UP1, UPT, UR38, URZ, UPT ;  /* 0x0000003f2600728c */ /* 0x000fe2000bf25270 */
[----:B------:R-:W-:Y:S01]  /*10c0*/  IMAD.MOV.U32 R5, RZ, RZ, 0x1 ;  /* 0x00000001ff057424 */ /* 0x000fe200078e00ff */
[----:B------:R-:W-:Y:S01]  /*10d0*/  USHF.R.U64 UR6, UR12, UR24, UR13 ;  /* 0x000000180c067299 */ /* 0x000fe2000800120d */
[----:B------:R-:W-:Y:S01]  /*10e0*/  IMAD.U32 R2, RZ, RZ, UR5 ;  /* 0x00000005ff027e24 */ /* 0x000fe2000f8e00ff */
[----:B------:R-:W-:Y:S02]  /*10f0*/  ULOP3.LUT UR20, UR26, UR20, URZ, 0xc0, !UPT ;  /* 0x000000141a147292 */ /* 0x000fe4000f8ec03f */
[----:B------:R-:W-:Y:S02]  /*1100*/  UIADD3 UR7, -UR6, URZ, URZ ;  /* 0x0000003f06077290 */ /* 0x000fe4000fffe13f */
[----:B------:R-:W-:Y:S02]  /*1110*/  UIMAD UR19, UR19, UR6, UR20 ;  /* 0x00000006131372a4 */ /* 0x000fe4000f8e0214 */
[----:B------:R-:W-:-:S02]  /*1120*/  ULOP3.LUT UR11, UR22, UR11, URZ, 0xc0, !UPT ;  /* 0x0000000b160b7292 */ /* 0x000fc4000f8ec03f */
[----:B------:R-:W-:Y:S02]  /*1130*/  @UP1 UIMAD UR4, UR28, UR23, UR9 ;  /* 0x000000171c0412a4 */ /* 0x000fe4000f8e0209 */
[----:B------:R-:W-:-:S03]  /*1140*/  UIMAD UR6, UR7, UR25, UR27 ;  /* 0x00000019070672a4 */ /* 0x000fc6000f8e021b */
[----:B------:R-:W-:Y:S01]  /*1150*/  ULDC UR7, c[0x0][0x610] ;  /* 0x0001840000077ab9 */ /* 0x000fe20000000800 */
[----:B------:R-:W-:Y:S02]  /*1160*/  UIMAD UR6, UR6, UR10, UR11 ;  /* 0x0000000a060672a4 */ /* 0x000fe4000f8e020b */
[----:B------:R-:W-:-:S04]  /*1170*/  UIMAD UR4, UR19, UR7, UR4 ;  /* 0x00000007130472a4 */ /* 0x000fc8000f8e0204 */
[----:B------:R-:W-:Y:S02]  /*1180*/  USEL UR7, UR6, UR4, !UP1 ;  /* 0x0000000406077287 */ /* 0x000fe4000c800000 */
[----:B------:R-:W-:-:S04]  /*1190*/  USEL UR4, UR4, UR6, !UP1 ;  /* 0x0000000604047287 */ /* 0x000fc8000c800000 */
[----:B------:R-:W-:Y:S02]  /*11a0*/  IMAD.U32 R18, RZ, RZ, UR7 ;  /* 0x00000007ff127e24 */ /* 0x000fe4000f8e00ff */
[----:B------:R-:W-:-:S07]  /*11b0*/  IMAD.U32 R19, RZ, RZ, UR4 ;  /* 0x00000004ff137e24 */ /* 0x000fce000f8e00ff */
.L_x_9:
[----:B------:R-:W-:Y:S02]  /*11c0*/  ULDC UR4, c[0x0][0x28c] ;  /* 0x0000a30000047ab9 */ /* 0x000fe40000000800 */
[----:B------:R-:W-:-:S04]  /*11d0*/  UIADD3 UR4, UR4, 0x7f, URZ ;  /* 0x0000007f04047890 */ /* 0x000fc8000fffe03f */
[----:B------:R-:W-:-:S04]  /*11e0*/  USHF.R.S32.HI UR5, URZ, 0x1f, UR4 ;  /* 0x0000001f3f057899 */ /* 0x000fc80008011404 */
[----:B------:R-:W-:-:S04]  /*11f0*/  ULEA.HI UR5, UR5, UR4, URZ, 0x7 ;  /* 0x0000000405057291 */ /* 0x000fc8000f8f383f */
[----:B------:R-:W-:Y:S01]  /*1200*/  USHF.R.S32.HI UR39, URZ, 0x7, UR5 ;  /* 0x000000073f277899 */ /* 0x000fe20008011405 */
[----:B------:R-:W-:Y:S11]  /*1210*/  @!P1 BRA `(.L_x_12) ;  /* 0x0000003000c89947 */ /* 0x000ff60003800000 */
[----:B------:R-:W-:-:S06]  /*1220*/  UISETP.GT.U32.AND UP1, UPT, UR18, 0x1, UPT ;  /* 0x000000011200788c */ /* 0x000fcc000bf24070 */
[----:B------:R-:W-:-:S13]  /*1230*/  PLOP3.LUT P0, PT, PT, PT, UP1, 0x80, 0x0 ;  /* 0x000000000000781c */ /* 0x000fda0003f0f018 */
[----:B------:R-:W-:Y:S05]  /*1240*/  @P0 EXIT ;  /* 0x000000000000094d */ /* 0x000fea0003800000 */
.L_x_13:
[----:B------:R-:W-:-:S08]  /*1250*/  NOP ;  /* 0x0000000000007918 */ /* 0x000fd00000000000 */
[----:B------:R-:W0:Y:S02]  /*1260*/  USETMAXREG.TRY_ALLOC.CTAPOOL UP1, 0xe8 ;  /* 0x000000e8000079c8 */ /* 0x000e240008020600 */
[----:B0-----:R-:W-:-:S13]  /*1270*/  PLOP3.LUT P0, PT, PT, PT, UP1, 0x80, 0x0 ;  /* 0x000000000000781c */ /* 0x001fda0003f0f018 */
[----:B------:R-:W-:Y:S05]  /*1280*/  @!P0 BRA `(.L_x_13) ;  /* 0xfffffffc00f08947 */ /* 0x000fea000383ffff */
[----:B------:R-:W-:-:S13]  /*1290*/  LOP3.LUT P0, RZ, R5, 0xff, RZ, 0xc0, !PT ;  /* 0x000000ff05ff7812 */ /* 0x000fda000780c0ff */
[----:B------:R-:W-:Y:S05]  /*12a0*/  @!P0 EXIT ;  /* 0x000000000000894d */ /* 0x000fea0003800000 */
[----:B------:R-:W0:Y:S01]  /*12b0*/  S2UR UR5, SR_CgaCtaId ;  /* 0x00000000000579c3 */ /* 0x000e220000008800 */
[----:B------:R-:W-:Y:S01]  /*12c0*/  VIADD R6, R0, 0xffffffff ;  /* 0xffffffff00067836 */ /* 0x000fe20000000000 */
[----:B------:R-:W-:Y:S01]  /*12d0*/  SHF.R.S32.HI R0, RZ, 0x1f, R3 ;  /* 0x0000001fff007819 */ /* 0x000fe20000011403 */
[----:B------:R-:W-:Y:S01]  /*12e0*/  USHF.R.U32.HI UR4, URZ, 0x2, UR39 ;  /* 0x000000023f047899 */ /* 0x000fe20008011627 */
[----:B------:R-:W-:Y:S02]  /*12f0*/  UMOV UR41, 0x400 ;  /* 0x0000040000297882 */ /* 0x000fe40000000000 */
[----:B------:R-:W-:Y:S01]  /*1300*/  R2UR UR43, R6 ;  /* 0x00000000062b72ca */ /* 0x000fe200000e0000 */
[----:B------:R-:W-:Y:S01]  /*1310*/  ULOP3.LUT UR42, UR39, 0x3, URZ, 0xc0, !UPT ;  /* 0x00000003272a7892 */ /* 0x000fe2000f8ec03f */
[CC--:B------:R-:W-:Y:S01]  /*1320*/  LEA.HI R4, R0.reuse, R3.reuse, RZ, 0x2 ;  /* 0x0000000300047211 */ /* 0x0c0fe200078f10ff */
[----:B------:R-:W-:Y:S01]  /*1330*/  ULOP3.LUT UR4, UR4, 0x1, URZ, 0xc0, !UPT ;  /* 0x0000000104047892 */ /* 0x000fe2000f8ec03f */
[----:B------:R-:W-:Y:S01]  /*1340*/  LEA.HI R0, R0, R3, RZ, 0x5 ;  /* 0x0000000300007211 */ /* 0x000fe200078f28ff */
[----:B------:R-:W-:Y:S01]  /*1350*/  USEL UR42, UR42, URZ, !UP0 ;  /* 0x0000003f2a2a7287 */ /* 0x000fe2000c000000 */
[--C-:B------:R-:W-:Y:S01]  /*1360*/  SHF.R.S32.HI R56, RZ, 0x2, R4.reuse ;  /* 0x00000002ff387819 */ /* 0x100fe20000011404 */
[----:B------:R-:W-:Y:S01]  /*1370*/  UISETP.EQ.U32.AND UP0, UPT, UR4, 0x1, !UP0 ;  /* 0x000000010400788c */ /* 0x000fe2000c702070 */
[----:B------:R-:W-:Y:S01]  /*1380*/  SHF.R.S32.HI R5, RZ, 0x1f, R4 ;  /* 0x0000001fff057819 */ /* 0x000fe20000011404 */
[----:B------:R-:W-:Y:S01]  /*1390*/  UISETP.LT.AND UP1, UPT, UR39, 0x1, UPT ;  /* 0x000000012700788c */ /* 0x000fe2000bf21270 */
[----:B------:R-:W-:Y:S01]  /*13a0*/  LOP3.LUT R58, R4, 0xfffffffc, RZ, 0xc0, !PT ;  /* 0xfffffffc043a7812 */ /* 0x000fe200078ec0ff */
[----:B------:R-:W-:Y:S01]  /*13b0*/  ULDC UR6, c[0x0][0x284] ;  /* 0x0000a10000067ab9 */ /* 0x000fe20000000800 */
[----:B------:R-:W-:Y:S01]  /*13c0*/  LEA.HI R5, R5, R56, RZ, 0x3 ;  /* 0x0000003805057211 */ /* 0x000fe200078f18ff */
[----:B------:R-:W-:Y:S01]  /*13d0*/  USHF.L.U32 UR43, UR43, 0x3, URZ ;  /* 0x000000032b2b7899 */ /* 0x000fe2000800063f */
[----:B------:R-:W-:Y:S01]  /*13e0*/  ISETP.NE.AND P0, PT, R6, RZ, PT ;  /* 0x000000ff0600720c */ /* 0x000fe20003f05270 */
[----:B------:R-:W-:Y:S01]  /*13f0*/  USEL UR45, UR39, 0x1, UP1 ;  /* 0x00000001272d7887 */ /* 0x000fe20008800000 */
[----:B------:R-:W-:Y:S01]  /*1400*/  LOP3.LUT R5, R5, 0xfffffff8, RZ, 0xc0, !PT ;  /* 0xfffffff805057812 */ /* 0x000fe200078ec0ff */
[----:B------:R-:W-:Y:S01]  /*1410*/  IMAD.IADD R58, R3, 0x1, -R58 ;  /* 0x00000001033a7824 */ /* 0x000fe200078e0a3a */
[----:B0-----:R-:W-:Y:S01]  /*1420*/  ULEA UR41, UR5, UR41, 0x18 ;  /* 0x0000002905297291 */ /* 0x001fe2000f8ec03f */
[----:B------:R-:W-:Y:S01]  /*1430*/  IMAD.U32 R60, RZ, RZ, UR43 ;  /* 0x0000002bff3c7e24 */ /* 0x000fe2000f8e00ff */
[----:B------:R-:W-:Y:S01]  /*1440*/  SEL R68, RZ, 0x1, P0 ;  /* 0x00000001ff447807 */ /* 0x000fe20000000000 */
[----:B------:R-:W-:Y:S01]  /*1450*/  IMAD.IADD R56, R56, 0x1, -R5 ;  /* 0x0000000138387824 */ /* 0x000fe200078e0a05 */
[----:B------:R-:W-:Y:S01]  /*1460*/  UIADD3 UR44, UR41, 0x50, URZ ;  /* 0x00000050292c7890 */ /* 0x000fe2000fffe03f */
[----:B------:R-:W-:Y:S01]  /*1470*/  SHF.R.S32.HI R5, RZ, 0x5, R0 ;  /* 0x00000005ff057819 */ /* 0x000fe20000011400 */
[----:B------:R-:W-:Y:S01]  /*1480*/  UIADD3 UR4, UR41, 0x180, URZ ;  /* 0x0000018029047890 */ /* 0x000fe2000fffe03f */
[C---:B------:R-:W-:Y:S01]  /*1490*/  LOP3.LUT R62, R60.reuse, 0x8, RZ, 0xc0, !PT ;  /* 0x000000083c3e7812 */ /* 0x040fe200078ec0ff */
[----:B------:R-:W-:Y:S01]  /*14a0*/  UIADD3 UR5, UR41, 0x8180, URZ ;  /* 0x0000818029057890 */ /* 0x000fe2000fffe03f */
[--C-:B------:R-:W-:Y:S01]  /*14b0*/  SHF.R.S32.HI R57, RZ, 0x1f, R56.reuse ;  /* 0x0000001fff397819 */ /* 0x100fe20000011438 */
[----:B------:R-:W-:Y:S01]  /*14c0*/  USHF.R.U32.HI UR4, URZ, 0x4, UR4 ;  /* 0x000000043f047899 */ /* 0x000fe20008011604 */
[C-C-:B------:R-:W-:Y:S01]  /*14d0*/  IMAD R63, R5.reuse, -0x10, -R56.reuse ;  /* 0xfffffff0053f7824 */ /* 0x140fe200078e0a38 */
[----:B------:R-:W-:Y:S01]  /*14e0*/  USHF.R.U32.HI UR5, URZ, 0x4, UR5 ;  /* 0x000000043f057899 */ /* 0x000fe20008011605 */
[----:B------:R-:W-:Y:S01]  /*14f0*/  IMAD.U32 R61, RZ, RZ, UR44 ;  /* 0x0000002cff3d7e24 */ /* 0x000fe2000f8e00ff */
[----:B------:R-:W-:Y:S01]  /*1500*/  ULOP3.LUT UR4, UR4, 0x3fff, URZ, 0xc0, !UPT ;  /* 0x00003fff04047892 */ /* 0x000fe2000f8ec03f */
[----:B------:R-:W-:Y:S01]  /*1510*/  IMAD.WIDE R56, R5, 0x10, R56 ;  /* 0x0000001005387825 */ /* 0x000fe200078e0238 */
[----:B------:R-:W-:Y:S01]  /*1520*/  ULOP3.LUT UR5, UR5, 0x3fff, URZ, 0xc0, !UPT ;  /* 0x00003fff05057892 */ /* 0x000fe2000f8ec03f */
[----:B------:R-:W-:Y:S01]  /*1530*/  LOP3.LUT R60, R60, 0x8, RZ, 0xc, !PT ;  /* 0x000000083c3c7812 */ /* 0x000fe200078e0cff */
[----:B------:R-:W-:Y:S01]  /*1540*/  USHF.L.U32 UR40, UR39, 0x1, URZ ;  /* 0x0000000127287899 */ /* 0x000fe2000800063f */
[----:B------:R-:W-:Y:S01]  /*1550*/  VIADD R59, R61, UR43 ;  /* 0x0000002b3d3b7c36 */ /* 0x000fe20008000000 */
[----:B------:R-:W-:Y:S01]  /*1560*/  LOP3.LUT R62, R62, 0x18, RZ, 0x3c, !PT ;  /* 0x000000183e3e7812 */ /* 0x000fe200078e3cff */
[----:B------:R-:W-:Y:S01]  /*1570*/  VIADD R63, R63, UR6 ;  /* 0x000000063f3f7c36 */ /* 0x000fe20008000000 */
[----:B------:R-:W-:-:S02]  /*1580*/  UIADD3 UR45, -UR45, UR39, URZ ;  /* 0x000000272d2d7290 */ /* 0x000fc4000fffe13f */
[----:B------:R-:W-:Y:S02]  /*1590*/  USEL UR46, URZ, 0x1, !UP0 ;  /* 0x000000013f2e7887 */ /* 0x000fe4000c000000 */
[----:B------:R-:W-:Y:S02]  /*15a0*/  ULOP3.LUT UR47, UR4, 0x10000, URZ, 0xfc, !UPT ;  /* 0x00010000042f7892 */ /* 0x000fe4000f8efc3f */
[----:B------:R-:W-:-:S12]  /*15b0*/  ULOP3.LUT UR48, UR5, 0x10000, URZ, 0xfc, !UPT ;  /* 0x0001000005307892 */ /* 0x000fd8000f8efc3f */
.L_x_101:
[----:B------:R-:W-:Y:S01]  /*15c0*/  SHF.L.U32 R0, R68, 0x1f, RZ ;  /* 0x0000001f44007819 */ /* 0x000fe200000006ff */
[----:B------:R-:W-:Y:S02]  /*15d0*/  ULDC UR4, c[0x0][0x28c] ;  /* 0x0000a30000047ab9 */ /* 0x000fe40000000800 */
[----:B------:R-:W-:Y:S01]  /*15e0*/  ISETP.LT.AND P1, PT, RZ, UR4, PT ;  /* 0x00000004ff007c0c */ /* 0x000fe2000bf21270 */
[----:B------:R-:W0:Y:S02]  /*15f0*/  SYNCS.PHASECHK.TRANS64.TRYWAIT P0, [R61+UR43], R0 ;  /* 0x000000003d0075a7 */ /* 0x000e24000800016b */
[----:B0-234-:R-:W-:Y:S10]  /*1600*/  @!P0 BRA `(.L_x_14) ;  /* 0x0000003c00bc8947 */ /* 0x01dff40003800000 */
.L_x_123:
[----:B------:R-:W-:Y:S05]  /*1610*/  @P1 BRA `(.L_x_15) ;  /* 0x0000000000401947 */ /* 0x000fea0003800000 */
[----:B0-----:R-:W-:Y:S01]  /*1620*/  MOV R0, 0x0 ;  /* 0x0000000000007802 */ /* 0x001fe20000000f00 */
[----:B------:R-:W-:Y:S01]  /*1630*/  ULDC.64 UR4, c[0x4][0x68] ;  /* 0x01001a0000047ab9 */ /* 0x000fe20000000a00 */
[----:B------:R-:W-:Y:S01]  /*1640*/  ULDC.64 UR6, c[0x4][0x8] ;  /* 0x0100020000067ab9 */ /* 0x000fe20000000a00 */
[----:B------:R-:W-:Y:S01]  /*1650*/  IMAD.U32 R4, RZ, RZ, UR4 ;  /* 0x00000004ff047e24 */ /* 0x000fe2000f8e00ff */
[----:B------:R0:W1:Y:S01]  /*1660*/  LDC.64 R14, c[0x4][R0] ;  /* 0x01000000000e7b82 */ /* 0x0000620000000a00 */
[----:B------:R-:W-:Y:S01]  /*1670*/  IMAD.U32 R5, RZ, RZ, UR5 ;  /* 0x00000005ff057e24 */ /* 0x000fe2000f8e00ff */
[----:B------:R-:W-:Y:S01]  /*1680*/  ULDC.64 UR4, c[0x4][0x70] ;  /* 0x01001c0000047ab9 */ /* 0x000fe20000000a00 */
[----:B------:R-:W-:Y:S02]  /*1690*/  IMAD.U32 R10, RZ, RZ, UR6 ;  /* 0x00000006ff0a7e24 */ /* 0x000fe4000f8e00ff */
[----:B------:R-:W-:Y:S02]  /*16a0*/  IMAD.U32 R6, RZ, RZ, UR4 ;  /* 0x00000004ff067e24 */ /* 0x000fe4000f8e00ff */
[----:B------:R-:W-:-:S02]  /*16b0*/  IMAD.U32 R7, RZ, RZ, UR5 ;  /* 0x00000005ff077e24 */ /* 0x000fc4000f8e00ff */
[----:B------:R-:W-:Y:S02]  /*16c0*/  IMAD.U32 R11, RZ, RZ, UR7 ;  /* 0x00000007ff0b7e24 */ /* 0x000fe4000f8e00ff */
[----:B------:R-:W-:Y:S02]  /*16d0*/  IMAD.MOV.U32 R8, RZ, RZ, 0x1e1 ;  /* 0x000001e1ff087424 */ /* 0x000fe400078e00ff */
[----:B------:R-:W-:Y:S02]  /*16e0*/  IMAD.MOV.U32 R12, RZ, RZ, 0x1 ;  /* 0x00000001ff0c7424 */ /* 0x000fe400078e00ff */
[----:B0-----:R-:W-:-:S07]  /*16f0*/  IMAD.MOV.U32 R13, RZ, RZ, RZ ;  /* 0x000000ffff0d7224 */ /* 0x001fce00078e00ff */
[----:B------:R-:W-:-:S07]  /*1700*/  LEPC R20, `(.L_x_15) ;  /* 0x000000001014794e */ /* 0x000fce0000000000 */
[----:B-1---5:R-:W-:Y:S05]  /*1710*/  CALL.ABS.NOINC R14 ;  /* 0x000000000e007343 */ /* 0x022fea0003c00000 */
.L_x_15:
[----:B------:R-:W-:-:S06]  /*1720*/  ULOP3.LUT UR4, UR36, 0x1, URZ, 0xfc, !UPT ;  /* 0x0000000124047892 */ /* 0x000fcc000f8efc3f */
[----:B0-----:R-:W-:-:S05]  /*1730*/  IMAD.U32 R0, RZ, RZ, UR4 ;  /* 0x00000004ff007e24 */ /* 0x001fca000f8e00ff */
[----:B------:R-:W-:-:S13]  /*1740*/  ISETP.NE.AND P0, PT, R0, 0x3, PT ;  /* 0x000000030000780c */ /* 0x000fda0003f05270 */
[----:B------:R-:W-:Y:S05]  /*1750*/  @!P0 BRA `(.L_x_16) ;  /* 0x0000000000048947 */ /* 0x000fea0003800000 */
[----:B------:R-:W-:Y:S01]  /*1760*/  BPT.TRAP 0x1 ;  /* 0x000000040000795c */ /* 0x000fe20000300000 */
.L_x_16:
[----:B------:R-:W-:Y:S02]  /*1770*/  IMAD.U32 R3, RZ, RZ, UR42 ;  /* 0x0000002aff037e24 */ /* 0x000fe4000f8e00ff */
[----:B------:R-:W-:-:S03]  /*1780*/  IMAD.U32 R0, RZ, RZ, UR46 ;  /* 0x0000002eff007e24 */ /* 0x000fc6000f8e00ff */
[----:B------:R-:W-:Y:S02]  /*1790*/  LEA R3, R3, UR41, 0x3 ;  /* 0x0000002903037c11 */ /* 0x000fe4000f8e18ff */
[----:B------:R-:W-:-:S04]  /*17a0*/  SHF.L.U32 R0, R0, 0x1f, RZ ;  /* 0x0000001f00007819 */ /* 0x000fc800000006ff */
[----:B------:R0:W1:Y:S01]  /*17b0*/  SYNCS.PHASECHK.TRANS64.TRYWAIT P1, [R3+URZ], R0 ;  /* 0x00000000030075a7 */ /* 0x000062000802017f */
[----:B------:R-:W-:Y:S05]  /*17c0*/  @!P0 BRA `(.L_x_17) ;  /* 0x0000000000048947 */ /* 0x000fea0003800000 */
[----:B------:R-:W-:Y:S01]  /*17d0*/  BPT.TRAP 0x1 ;  /* 0x000000040000795c */ /* 0x000fe20000300000 */
.L_x_17:
[----:B-1----:R-:W-:Y:S05]  /*17e0*/  @P1 BRA `(.L_x_18) ;  /* 0x0000000000081947 */ /* 0x002fea0003800000 */
[----:B------:R-:W1:Y:S02]  /*17f0*/  SYNCS.PHASECHK.TRANS64.TRYWAIT P1, [R3+URZ], R0 ;  /* 0x00000000030075a7 */ /* 0x000e64000802017f */
[----:B-1----:R-:W-:Y:S05]  /*1800*/  @!P1 BRA `(.L_x_19) ;  /* 0x0000003c00509947 */ /* 0x002fea0003800000 */
.L_x_18:
[----:B------:R-:W-:Y:S05]  /*1810*/  WARPSYNC.ALL ;  /* 0x0000000000007948 */ /* 0x000fea0003800000 */
[----:B------:R-:W-:Y:S01]  /*1820*/  ULEA UR8, UR42, UR47, 0x9 ;  /* 0x0000002f2a087291 */ /* 0x000fe2000f8e483f */
[----:B------:R-:W-:Y:S01]  /*1830*/  WARPGROUP.ARRIVE ;  /* 0x00000000000079c5 */ /* 0x000fe20000000000 */
[----:B------:R-:W-:Y:S01]  /*1840*/  ULEA UR9, UR42, UR48, 0x9 ;  /* 0x000000302a097291 */ /* 0x000fe2000f8e483f */
[----:B01----:R-:W-:Y:S01]  /*1850*/  IMAD.U32 R0, RZ, RZ, UR45 ;  /* 0x0000002dff007e24 */ /* 0x003fe2000f8e00ff */
[----:B------:R-:W-:Y:S01]  /*1860*/  UMOV UR5, 0x40000040 ;  /* 0x4000004000057882 */ /* 0x000fe20000000000 */
[----:B------:R-:W-:-:S02]  /*1870*/  UMOV UR7, 0x40000040 ;  /* 0x4000004000077882 */ /* 0x000fc40000000000 */
[----:B------:R-:W-:Y:S01]  /*1880*/  UMOV UR4, UR8 ;  /* 0x0000000800047c82 */ /* 0x000fe20008000000 */
[----:B------:R-:W-:Y:S01]  /*1890*/  ISETP.GE.AND P1, PT, R0, 0x1, PT ;  /* 0x000000010000780c */ /* 0x000fe20003f26270 */
[----:B------:R-:W-:Y:S02]  /*18a0*/  UMOV UR6, UR9 ;  /* 0x0000000900067c82 */ /* 0x000fe40008000000 */
[----:B------:R-:W-:Y:S01]  /*18b0*/  IGMMA.64x64x32.S8.S8 R24, gdesc[UR4], RZ, !UPT, gsb0 ;  /* 0x01e00000041879f1 */ /* 0x000fe2000c0410ff */
[----:B------:R-:W-:Y:S02]  /*18c0*/  UIADD3 UR4, UR8, 0x2, URZ ;  /* 0x0000000208047890 */ /* 0x000fe4000fffe03f */
[----:B------:R-:W-:Y:S01]  /*18d0*/  UIADD3 UR6, UR9, 0x2, URZ ;  /* 0x0000000209067890 */ /* 0x000fe2000fffe03f */
[----:B------:R-:W-:Y:S01]  /*18e0*/  UMOV UR5, 0x40000040 ;  /* 0x4000004000057882 */ /* 0x000fe20000000000 */
[----:B------:R-:W-:Y:S01]  /*18f0*/  UMOV UR7, 0x40000040 ;  /* 0x4000004000077882 */ /* 0x000fe20000000000 */
[----:B------:R-:W-:-:S02]  /*1900*/  WARPGROUP.DEPBAR.LE gsb0, 0x0 ;  /* 0x00008000000079c5 */ /* 0x000fc40000010000 */
[----:B------:R-:W-:-:S06]  /*1910*/  WARPGROUP.ARRIVE ;  /* 0x00000000000079c5 */ /* 0x000fcc0000000000 */
[----:B------:R-:W-:Y:S01]  /*1920*/  IGMMA.64x64x32.S8.S8 R24, gdesc[UR4], R24, gsb0 ;  /* 0x01e00000041879f1 */ /* 0x000fe20008041018 */
[----:B------:R-:W-:Y:S02]  /*1930*/  UIADD3 UR4, UR8, 0x4, URZ ;  /* 0x0000000408047890 */ /* 0x000fe4000fffe03f */
[----:B------:R-:W-:Y:S01]  /*1940*/  UIADD3 UR6, UR9, 0x4, URZ ;  /* 0x0000000409067890 */ /* 0x000fe2000fffe03f */
[----:B------:R-:W-:Y:S01]  /*1950*/  UMOV UR5, 0x40000040 ;  /* 0x4000004000057882 */ /* 0x000fe20000000000 */
[----:B------:R-:W-:Y:S01]  /*1960*/  UMOV UR7, 0x40000040 ;  /* 0x4000004000077882 */ /* 0x000fe20000000000 */
[----:B------:R-:W-:Y:S02]  /*1970*/  WARPGROUP.DEPBAR.LE gsb0, 0x0 ;  /* 0x00008000000079c5 */ /* 0x000fe40000010000 */
        /* <DEDUP_REMOVED lines=8> */
[----:B------:R-:W-:Y:S03]  /*1a00*/  IGMMA.64x64x32.S8.S8 R24, gdesc[UR4], R24, gsb0 ;  /* 0x01e00000041879f1 */ /* 0x000fe60008041018 */
[----:B------:R-:W-:Y:S02]  /*1a10*/  WARPGROUP.DEPBAR.LE gsb0, 0x0 ;  /* 0x00008000000079c5 */ /* 0x000fe40000010000 */
[----:B------:R-:W-:Y:S05]  /*1a20*/  @!P1 BRA `(.L_x_20) ;  /* 0x0000000400149947 */ /* 0x000fea0003800000 */
[----:B------:R-:W-:Y:S01]  /*1a30*/  UIADD3 UR4, UR42, 0x1, URZ ;  /* 0x000000012a047890 */ /* 0x000fe2000fffe03f */
[----:B------:R-:W-:Y:S01]  /*1a40*/  IMAD.U32 R0, RZ, RZ, UR45 ;  /* 0x0000002dff007e24 */ /* 0x000fe2000f8e00ff */
[----:B------:R-:W-:Y:S02]  /*1a50*/  UMOV UR9, UR42 ;  /* 0x0000002a00097c82 */ /* 0x000fe40008000000 */
[----:B------:R-:W-:-:S04]  /*1a60*/  UISETP.NE.AND UP0, UPT, UR4, 0x4, UPT ;  /* 0x000000040400788c */ /* 0x000fc8000bf05270 */
[----:B------:R-:W-:Y:S02]  /*1a70*/  USEL UR5, URZ, 0x1, UP0 ;  /* 0x000000013f057887 */ /* 0x000fe40008000000 */
[----:B------:R-:W-:Y:S02]  /*1a80*/  USEL UR8, UR4, URZ, UP0 ;  /* 0x0000003f04087287 */ /* 0x000fe40008000000 */
[----:B------:R-:W-:-:S06]  /*1a90*/  ULOP3.LUT UR5, UR46, UR5, URZ, 0x3c, !UPT ;  /* 0x000000052e057292 */ /* 0x000fcc000f8e3c3f */
[----:B------:R-:W-:-:S07]  /*1aa0*/  IMAD.U32 R5, RZ, RZ, UR5 ;  /* 0x00000005ff057e24 */ /* 0x000fce000f8e00ff */
.L_x_27:
[----:B01----:R-:W-:Y:S05]  /*1ab0*/  @!P0 BRA `(.L_x_21) ;  /* 0x0000000000048947 */ /* 0x003fea0003800000 */
[----:B------:R-:W-:Y:S01]  /*1ac0*/  BPT.TRAP 0x1 ;  /* 0x000000040000795c */ /* 0x000fe20000300000 */
.L_x_21:
[----:B------:R-:W-:Y:S01]  /*1ad0*/  ULEA UR4, UR8, UR41, 0x3 ;  /* 0x0000002908047291 */ /* 0x000fe2000f8e183f */
[----:B------:R-:W-:-:S08]  /*1ae0*/  SHF.L.U32 R3, R5, 0x1f, RZ ;  /* 0x0000001f05037819 */ /* 0x000fd000000006ff */
[----:B------:R0:W1:Y:S01]  /*1af0*/  SYNCS.PHASECHK.TRANS64.TRYWAIT P1, [UR4], R3 ;  /* 0x00000003ff0075a7 */ /* 0x0000620008020144 */
[----:B------:R-:W-:Y:S05]  /*1b00*/  @!P0 BRA `(.L_x_22) ;  /* 0x0000000000048947 */ /* 0x000fea0003800000 */
[----:B------:R-:W-:Y:S01]  /*1b10*/  BPT.TRAP 0x1 ;  /* 0x000000040000795c */ /* 0x000fe20000300000 */
.L_x_22:
[----:B-1----:R-:W-:Y:S05]  /*1b20*/  @P1 BRA `(.L_x_23) ;  /* 0x0000000000081947 */ /* 0x002fea0003800000 */
[----:B------:R-:W1:Y:S02]  /*1b30*/  SYNCS.PHASECHK.TRANS64.TRYWAIT P1, [UR4], R3 ;  /* 0x00000003ff0075a7 */ /* 0x000e640008020144 */
[----:B-1----:R-:W-:Y:S05]  /*1b40*/  @!P1 BRA `(.L_x_24) ;  /* 0x0000003800949947 */ /* 0x002fea0003800000 */
.L_x_23:
[----:B------:R-:W-:Y:S01]  /*1b50*/  ULEA UR10, UR8, UR47, 0x9 ;  /* 0x0000002f080a7291 */ /* 0x000fe2000f8e483f */
[----:B------:R-:W-:Y:S01]  /*1b60*/  WARPGROUP.ARRIVE ;  /* 0x00000000000079c5 */ /* 0x000fe20000000000 */
[----:B------:R-:W-:Y:S01]  /*1b70*/  ULEA UR11, UR8, UR48, 0x9 ;  /* 0x00000030080b7291 */ /* 0x000fe2000f8e483f */
[----:B------:R-:W-:Y:S01]  /*1b80*/  UMOV UR5, 0x40000040 ;  /* 0x4000004000057882 */ /* 0x000fe20000000000 */
[----:B------:R-:W-:-:S03]  /*1b90*/  UMOV UR7, 0x40000040 ;  /* 0x4000004000077882 */ /* 0x000fc60000000000 */
[----:B------:R-:W-:Y:S02]  /*1ba0*/  UMOV UR4, UR10 ;  /* 0x0000000a00047c82 */ /* 0x000fe40008000000 */
[----:B------:R-:W-:Y:S02]  /*1bb0*/  UMOV UR6, UR11 ;  /* 0x0000000b00067c82 */ /* 0x000fe40008000000 */
[----:B------:R-:W-:Y:S01]  /*1bc0*/  IGMMA.64x64x32.S8.S8 R24, gdesc[UR4], R24, gsb0 ;  /* 0x01e00000041879f1 */ /* 0x000fe20008041018 */
        /* <DEDUP_REMOVED lines=23> */
[----:B------:R-:W-:Y:S01]  /*1d40*/  BPT.TRAP 0x1 ;  /* 0x000000040000795c */ /* 0x000fe20000300000 */
.L_x_25:
[----:B------:R-:W-:Y:S02]  /*1d50*/  UISETP.GT.U32.AND UP0, UPT, UR36, 0x1, UPT ;  /* 0x000000012400788c */ /* 0x000fe4000bf04070 */
[----:B------:R-:W-:-:S04]  /*1d60*/  ULEA UR4, UR9, UR41, 0x3 ;  /* 0x0000002909047291 */ /* 0x000fc8000f8e183f */
[----:B------:R-:W-:Y:S01]  /*1d70*/  UIADD3 UR4, UR4, 0x20, URZ ;  /* 0x0000002004047890 */ /* 0x000fe2000fffe03f */
[----:B------:R-:W-:-:S03]  /*1d80*/  PLOP3.LUT P1, PT, PT, PT, UP0, 0x80, 0x0 ;  /* 0x000000000000781c */ /* 0x000fc60003f2f008 */
[----:B------:R-:W-:-:S09]  /*1d90*/  UPRMT UR4, URZ, 0x654, UR4 ;  /* 0x000006543f047896 */ /* 0x000fd20008000004 */
[----:B------:R-:W-:Y:S01]  /*1da0*/  SYNCS.ARRIVE.TRANS64.RED.A1T0 RZ, [UR4], RZ ;  /* 0x000000ffffff79a7 */ /* 0x000fe20008100404 */
[----:B------:R-:W-:Y:S05]  /*1db0*/  @P1 BRA `(.L_x_26) ;  /* 0x0000000000041947 */ /* 0x000fea0003800000 */
[----:B------:R-:W-:Y:S01]  /*1dc0*/  BPT.TRAP 0x1 ;  /* 0x000000040000795c */ /* 0x000fe20000300000 */
.L_x_26:
[----:B------:R-:W-:Y:S01]  /*1dd0*/  UIADD3 UR8, UR8, 0x1, URZ ;  /* 0x0000000108087890 */ /* 0x000fe2000fffe03f */
[C---:B------:R-:W-:Y:S01]  /*1de0*/  ISETP.GT.AND P1, PT, R0.reuse, 0x1, PT ;  /* 0x000000010000780c */ /* 0x040fe20003f24270 */
[----:B------:R-:W-:Y:S01]  /*1df0*/  UIADD3 UR9, UR9, 0x1, URZ ;  /* 0x0000000109097890 */ /* 0x000fe2000fffe03f */
[----:B------:R-:W-:Y:S01]  /*1e00*/  VIADD R0, R0, 0xffffffff ;  /* 0xffffffff00007836 */ /* 0x000fe20000000000 */
[----:B------:R-:W-:Y:S02]  /*1e10*/  UISETP.NE.AND UP0, UPT, UR8, 0x4, UPT ;  /* 0x000000040800788c */ /* 0x000fe4000bf05270 */
[----:B------:R-:W-:Y:S02]  /*1e20*/  UISETP.NE.AND UP1, UPT, UR9, 0x4, UPT ;  /* 0x000000040900788c */ /* 0x000fe4000bf25270 */
[----:B------:R-:W-:Y:S02]  /*1e30*/  USEL UR4, URZ, 0x1, UP0 ;  /* 0x000000013f047887 */ /* 0x000fe40008000000 */
[----:B------:R-:W-:-:S02]  /*1e40*/  USEL UR8, UR8, URZ, UP0 ;  /* 0x0000003f08087287 */ /* 0x000fc40008000000 */
[----:B------:R-:W-:Y:S02]  /*1e50*/  USEL UR9, UR9, URZ, UP1 ;  /* 0x0000003f09097287 */ /* 0x000fe40008800000 */
[----:B------:R-:W-:Y:S01]  /*1e60*/  LOP3.LUT R5, R5, UR4, RZ, 0x3c, !PT ;  /* 0x0000000405057c12 */ /* 0x000fe2000f8e3cff */
[----:B------:R-:W-:Y:S09]  /*1e70*/  @P1 BRA `(.L_x_27) ;  /* 0xfffffffc000c1947 */ /* 0x000ff2000383ffff */
.L_x_20:
[----:B------:R-:W2:Y:S01]  /*1e80*/  LDC R0, c[0x0][0x28c] ;  /* 0x0000a300ff007b82 */ /* 0x000ea20000000800 */
[----:B------:R3:W-:Y:S01]  /*1e90*/  SYNCS.ARRIVE.TRANS64.A1T0 RZ, [R60+UR44], RZ ;  /* 0x000000ff3cff79a7 */ /* 0x0007e2000810002c */
[----:B--2---:R-:W-:-:S13]  /*1ea0*/  ISETP.GE.AND P1, PT, R0, 0x1, PT ;  /* 0x000000010000780c */ /* 0x004fda0003f26270 */
[----:B---3--:R-:W-:Y:S05]  /*1eb0*/  @!P1 BRA `(.L_x_28) ;  /* 0x0000000000309947 */ /* 0x008fea0003800000 */
[----:B------:R-:W-:Y:S05]  /*1ec0*/  @!P0 BRA `(.L_x_29) ;  /* 0x0000000000048947 */ /* 0x000fea0003800000 */
[----:B------:R-:W-:Y:S01]  /*1ed0*/  BPT.TRAP 0x1 ;  /* 0x000000040000795c */ /* 0x000fe20000300000 */
.L_x_29:
[----:B------:R-:W-:Y:S02]  /*1ee0*/  UIADD3 UR4, UR45, UR42, URZ ;  /* 0x0000002a2d047290 */ /* 0x000fe4000fffe03f */
[----:B------:R-:W-:Y:S02]  /*1ef0*/  UISETP.GT.U32.AND UP0, UPT, UR36, 0x1, UPT ;  /* 0x000000012400788c */ /* 0x000fe4000bf04070 */
[----:B------:R-:W-:-:S04]  /*1f00*/  USHF.L.U32 UR4, UR4, 0x3, URZ ;  /* 0x0000000304047899 */ /* 0x000fc8000800063f */
[----:B------:R-:W-:Y:S01]  /*1f10*/  ULOP3.LUT UR4, UR4, 0x18, URZ, 0xc0, !UPT ;  /* 0x0000001804047892 */ /* 0x000fe2000f8ec03f */
[----:B------:R-:W-:-:S03]  /*1f20*/  PLOP3.LUT P0, PT, PT, PT, UP0, 0x80, 0x0 ;  /* 0x000000000000781c */ /* 0x000fc60003f0f008 */
[----:B------:R-:W-:-:S04]  /*1f30*/  UIADD3 UR4, UR41, 0x20, UR4 ;  /* 0x0000002029047890 */ /* 0x000fc8000fffe004 */
[----:B------:R-:W-:-:S09]  /*1f40*/  UPRMT UR4, URZ, 0x654, UR4 ;  /* 0x000006543f047896 */ /* 0x000fd20008000004 */
[----:B------:R-:W-:Y:S01]  /*1f50*/  SYNCS.ARRIVE.TRANS64.RED.A1T0 RZ, [UR4], RZ ;  /* 0x000000ffffff79a7 */ /* 0x000fe20008100404 */
[----:B------:R-:W-:Y:S05]  /*1f60*/  @P0 BRA `(.L_x_28) ;  /* 0x0000000000040947 */ /* 0x000fea0003800000 */
[----:B------:R-:W-:Y:S01]  /*1f70*/  BPT.TRAP 0x1 ;  /* 0x000000040000795c */ /* 0x000fe20000300000 */
.L_x_28:
[----:B------:R-:W-:Y:S01]  /*1f80*/  SHF.L.U32 R0, R68, 0x1f, RZ ;  /* 0x0000001f44007819 */ /* 0x000fe200000006ff */
[----:B------:R-:W-:Y:S01]  /*1f90*/  UIADD3 UR42, UR40, UR42, URZ ;  /* 0x0000002a282a7290 */ /* 0x000fe2000fffe03f */
[----:B------:R-:W2:Y:S01]  /*1fa0*/  LDC R15, c[0x0][0x288] ;  /* 0x0000a200ff0f7b82 */ /* 0x000ea20000000800 */
[----:B------:R-:W-:Y:S02]  /*1fb0*/  IMAD.SHL.U32 R8, R58, 0x2, RZ ;  /* 0x000000023a087824 */ /* 0x000fe400078e00ff */
[----:B------:R-:W-:Y:S02]  /*1fc0*/  USHF.R.U32.HI UR4, URZ, 0x2, UR42 ;  /* 0x000000023f047899 */ /* 0x000fe4000801162a */
[----:B------:R-:W-:Y:S01]  /*1fd0*/  UISETP.GT.U32.AND UP0, UPT, UR42, 0x3, UPT ;  /* 0x000000032a00788c */ /* 0x000fe2000bf04070 */
[----:B------:R-:W-:Y:S01]  /*1fe0*/  SHF.R.S32.HI R9, RZ, 0x1f, R8 ;  /* 0x0000001fff097819 */ /* 0x000fe20000011408 */
[----:B------:R-:W-:Y:S01]  /*1ff0*/  ULOP3.LUT UR4, UR4, 0x1, URZ, 0xc0, !UPT ;  /* 0x0000000104047892 */ /* 0x000fe2000f8ec03f */
[----:B------:R-:W3:Y:S01]  /*2000*/  SYNCS.PHASECHK.TRANS64.TRYWAIT P0, [R61+UR43+0x10], R0 ;  /* 0x000010003d0075a7 */ /* 0x000ee2000800016b */
[----:B------:R-:W-:-:S02]  /*2010*/  UISETP.LT.U32.AND UP0, UPT, UR40, 0x4, UP0 ;  /* 0x000000042800788c */ /* 0x000fc40008701070 */
[----:B------:R-:W-:Y:S02]  /*2020*/  UISETP.NE.U32.AND UP1, UPT, UR4, 0x1, UPT ;  /* 0x000000010400788c */ /* 0x000fe4000bf25070 */
[----:B------:R-:W-:Y:S02]  /*2030*/  USEL UR5, URZ, 0x1, !UP0 ;  /* 0x000000013f057887 */ /* 0x000fe4000c000000 */
[----:B------:R-:W-:Y:S02]  /*2040*/  UISETP.GT.U32.AND UP1, UPT, UR40, 0x3, !UP1 ;  /* 0x000000032800788c */ /* 0x000fe4000cf24070 */
[----:B------:R-:W-:Y:S02]  /*2050*/  ULOP3.LUT UR42, UR42, 0x3, URZ, 0xc0, !UPT ;  /* 0x000000032a2a7892 */ /* 0x000fe4000f8ec03f */
[----:B------:R-:W-:-:S04]  /*2060*/  USEL UR4, URZ, 0x1, !UP1 ;  /* 0x000000013f047887 */ /* 0x000fc8000c800000 */
[----:B------:R-:W-:Y:S01]  /*2070*/  ULOP3.LUT UR46, UR4, UR46, UR5, 0x96, !UPT ;  /* 0x0000002e042e7292 */ /* 0x000fe2000f8e9605 */
[----:B--23--:R-:W-:Y:S11]  /*2080*/  @!P0 BRA `(.L_x_30) ;  /* 0x00000034005c8947 */ /* 0x00cff60003800000 */
.L_x_124:
[----:B--2---:R-:W-:Y:S01]  /*2090*/  IMAD.SHL.U32 R0, R19, 0x40, RZ ;  /* 0x0000004013007824 */ /* 0x004fe200078e00ff */
[----:B------:R-:W-:Y:S01]  /*20a0*/  ULDC UR6, c[0x0][0x284] ;  /* 0x0000a10000067ab9 */ /* 0x000fe20000000800 */
[----:B------:R-:W-:Y:S01]  /*20b0*/  IMAD.SHL.U32 R14, R18, 0x40, RZ ;  /* 0x00000040120e7824 */ /* 0x000fe200078e00ff */
[----:B------:R-:W-:Y:S01]  /*20c0*/  SHF.R.S32.HI R66, RZ, 0x1f, R2 ;  /* 0x0000001fff427819 */ /* 0x000fe20000011402 */
[----:B------:R-:W-:Y:S01]  /*20d0*/  ULDC.64 UR4, c[0x0][0x5d0] ;  /* 0x0001740000047ab9 */ /* 0x000fe20000000a00 */
[----:B------:R-:W-:Y:S01]  /*20e0*/  ISETP.GE.AND P0, PT, R0, UR6, PT ;  /* 0x0000000600007c0c */ /* 0x000fe2000bf06270 */
[----:B-1----:R-:W-:Y:S01]  /*20f0*/  IMAD.WIDE.U32 R4, R2, UR4, R8 ;  /* 0x0000000402047c25 */ /* 0x002fe2000f8e0008 */
[----:B------:R-:W-:Y:S02]  /*2100*/  SHF.R.S32.HI R65, RZ, 0x1f, R14 ;  /* 0x0000001fff417819 */ /* 0x000fe4000001140e */
[----:B------:R-:W-:Y:S01]  /*2110*/  ISETP.GE.OR P0, PT, R14, R15, P0 ;  /* 0x0000000f0e00720c */ /* 0x000fe20000706670 */
[----:B0-----:R-:W-:Y:S01]  /*2120*/  IMAD R3, R66, UR4, RZ ;  /* 0x0000000442037c24 */ /* 0x001fe2000f8e02ff */
[----:B------:R-:W-:-:S03]  /*2130*/  IADD3 R4, P1, R14, R4, RZ ;  /* 0x000000040e047210 */ /* 0x000fc60007f3e0ff */
[----:B------:R-:W-:-:S05]  /*2140*/  IMAD R3, R2, UR5, R3 ;  /* 0x0000000502037c24 */ /* 0x000fca000f8e0203 */
[----:B------:R-:W-:-:S03]  /*2150*/  IADD3.X R5, R65, R5, R3, P1, !PT ;  /* 0x0000000541057210 */ /* 0x000fc60000ffe403 */
[----:B------:R-:W-:Y:S05]  /*2160*/  @P0 BRA `(.L_x_31) ;  /* 0x0000001c00200947 */ /* 0x000fea0003800000 */
[----:B------:R-:W0:Y:S01]  /*2170*/  LDC.64 R10, c[0x0][0x5c8] ;  /* 0x00017200ff0a7b82 */ /* 0x000e220000000a00 */
[----:B------:R-:W-:Y:S01]  /*2180*/  IMAD.WIDE R12, R19, 0x40, R56 ;  /* 0x00000040130c7825 */ /* 0x000fe200078e0238 */
[----:B------:R-:W-:Y:S01]  /*2190*/  ULDC.64 UR4, c[0x0][0x5c0] ;  /* 0x0001700000047ab9 */ /* 0x000fe20000000a00 */
[----:B------:R-:W-:Y:S02]  /*21a0*/  BSSY B0, `(.L_x_31) ;  /* 0x00001c4000007945 */ /* 0x000fe40003800000 */
[----:B------:R-:W-:Y:S02]  /*21b0*/  IMAD.IADD R67, R63, 0x1, -R0 ;  /* 0x000000013f437824 */ /* 0x000fe400078e0a00 */
[-C--:B0-----:R-:W-:Y:S02]  /*21c0*/  IMAD R3, R13, R10.reuse, RZ ;  /* 0x0000000a0d037224 */ /* 0x081fe400078e02ff */
[----:B------:R-:W-:-:S04]  /*21d0*/  IMAD.WIDE.U32 R4, R12, R10, R4 ;  /* 0x0000000a0c047225 */ /* 0x000fc800078e0004 */
[----:B------:R-:W-:Y:S01]  /*21e0*/  IMAD R3, R12, R11, R3 ;  /* 0x0000000b0c037224 */ /* 0x000fe200078e0203 */
[----:B------:R-:W-:-:S03]  /*21f0*/  IADD3 R6, P0, R4, UR4, RZ ;  /* 0x0000000404067c10 */ /* 0x000fc6000ff1e0ff */
[----:B------:R-:W-:Y:S01]  /*2200*/  IMAD.IADD R3, R5, 0x1, R3 ;  /* 0x0000000105037824 */ /* 0x000fe200078e0203 */
[----:B------:R-:W-:-:S04]  /*2210*/  LEA R4, P1, R10, R6, 0x3 ;  /* 0x000000060a047211 */ /* 0x000fc800078218ff */
[----:B------:R-:W-:Y:S01]  /*2220*/  IADD3.X R7, R3, UR5, RZ, P0, !PT ;  /* 0x0000000503077c10 */ /* 0x000fe200087fe4ff */
[----:B------:R-:W-:Y:S01]  /*2230*/  IMAD R3, R58, -0x2, R15 ;  /* 0xfffffffe3a037824 */ /* 0x000fe200078e020f */
[----:B-----5:R-:W-:Y:S02]  /*2240*/  ISETP.NE.AND P0, PT, R23, RZ, PT ;  /* 0x000000ff1700720c */ /* 0x020fe40003f05270 */
[----:B------:R-:W-:Y:S01]  /*2250*/  LEA.HI.X R5, R10, R7, R11, 0x3, P1 ;  /* 0x000000070a057211 */ /* 0x000fe200008f1c0b */
[----:B------:R-:W-:-:S10]  /*2260*/  IMAD.IADD R69, R3, 0x1, -R14 ;  /* 0x0000000103457824 */ /* 0x000fd400078e0a0e */
[----:B------:R-:W-:Y:S05]  /*2270*/  @!P0 BRA `(.L_x_32) ;  /* 0x0000001400188947 */ /* 0x000fea0003800000 */
[----:B------:R-:W0:Y:S01]  /*2280*/  LDC.64 R18, c[0x0][0x5b0] ;  /* 0x00016c00ff127b82 */ /* 0x000e220000000a00 */
[----:B------:R-:W-:Y:S01]  /*2290*/  ULDC.64 UR4, c[0x0][0x5b8] ;  /* 0x00016e0000047ab9 */ /* 0x000fe20000000a00 */
[----:B------:R-:W-:Y:S01]  /*22a0*/  ISETP.GE.AND P2, PT, R69, 0x1, PT ;  /* 0x000000014500780c */ /* 0x000fe20003f46270 */
[----:B------:R-:W-:Y:S01]  /*22b0*/  IMAD.WIDE.U32 R8, R2, UR4, R8 ;  /* 0x0000000402087c25 */ /* 0x000fe2000f8e0008 */
[----:B------:R-:W-:Y:S02]  /*22c0*/  BSSY B1, `(.L_x_33) ;  /* 0x000000e000017945 */ /* 0x000fe40003800000 */
[----:B------:R-:W-:Y:S01]  /*22d0*/  ISETP.LT.OR P4, PT, R67, 0x1, !P2 ;  /* 0x000000014300780c */ /* 0x000fe20005781670 */
[----:B------:R-:W-:Y:S01]  /*22e0*/  IMAD R3, R66, UR4, RZ ;  /* 0x0000000442037c24 */ /* 0x000fe2000f8e02ff */
[----:B------:R-:W1:Y:S01]  /*22f0*/  LDC.64 R20, c[0x0][0x5a8] ;  /* 0x00016a00ff147b82 */ /* 0x000e620000000a00 */
[----:B------:R-:W-:Y:S02]  /*2300*/  IADD3 R8, P0, R14, R8, RZ ;  /* 0x000000080e087210 */ /* 0x000fe40007f1e0ff */
[----:B------:R-:W-:-:S05]  /*2310*/  IMAD R3, R2, UR5, R3 ;  /* 0x0000000502037c24 */ /* 0x000fca000f8e0203 */
[----:B------:R-:W-:Y:S01]  /*2320*/  IADD3.X R9, R65, R9, R3, P0, !PT ;  /* 0x0000000941097210 */ /* 0x000fe200007fe403 */
[-C--:B0-----:R-:W-:Y:S02]  /*2330*/  IMAD R0, R13, R18.reuse, RZ ;  /* 0x000000120d007224 */ /* 0x081fe400078e02ff */
[----:B------:R-:W-:-:S04]  /*2340*/  IMAD.WIDE.U32 R2, R12, R18, R8 ;  /* 0x000000120c027225 */ /* 0x000fc800078e0008 */
[----:B------:R-:W-:Y:S01]  /*2350*/  IMAD R15, R12, R19, R0 ;  /* 0x000000130c0f7224 */ /* 0x000fe200078e0200 */
[----:B-1----:R-:W-:-:S04]  /*2360*/  IADD3 R2, P0, R2, R20, RZ ;  /* 0x0000001402027210 */ /* 0x002fc80007f1e0ff */
[----:B------:R-:W-:Y:S01]  /*2370*/  IADD3.X R3, R21, R3, R15, P0, !PT ;  /* 0x0000000315037210 */ /* 0x000fe200007fe40f */
[----:B------:R-:W-:Y:S08]  /*2380*/  @P4 BRA `(.L_x_34) ;  /* 0x0000000000044947 */ /* 0x000ff00003800000 */
[----:B------:R0:W5:Y:S02]  /*2390*/  LDG.E.U8 R64, desc[UR52][R2.64] ;  /* 0x0000003402407981 */ /* 0x000164000c1e1100 */
.L_x_34:
[----:B------:R-:W-:Y:S05]  /*23a0*/  BSYNC B1 ;  /* 0x0000000000017941 */ /* 0x000fea0003800000 */
.L_x_33:
[----:B-----5:R-:W-:Y:S01]  /*23b0*/  LOP3.LUT R0, R64, 0xffff, RZ, 0xc0, !PT ;  /* 0x0000ffff40007812 */ /* 0x020fe200078ec0ff */
[C---:B------:R-:W-:Y:S01]  /*23c0*/  IMAD.SHL.U32 R10, R18.reuse, 0x8, RZ ;  /* 0x00000008120a7824 */ /* 0x040fe200078e00ff */
[----:B------:R-:W-:Y:S01]  /*23d0*/  SHF.L.U64.HI R11, R18, 0x3, R19 ;  /* 0x00000003120b7819 */ /* 0x000fe20000010213 */
[----:B------:R-:W-:Y:S01]  /*23e0*/  BSSY B1, `(.L_x_35) ;  /* 0x0000016000017945 */ /* 0x000fe20003800000 */
[----:B------:R-:W-:Y:S02]  /*23f0*/  ISETP.GE.AND P1, PT, R69, 0x2, PT ;  /* 0x000000024500780c */ /* 0x000fe40003f26270 */
[----:B------:R-:W-:Y:S01]  /*2400*/  PRMT R0, R0, 0x8880, RZ ;  /* 0x0000888000007816 */ /* 0x000fe200000000ff */
[----:B------:R-:W-:Y:S01]  /*2410*/  IMAD.WIDE.U32 R10, R12, R18, R10 ;  /* 0x000000120c0a7225 */ /* 0x000fe200078e000a */
[C---:B------:R-:W-:Y:S02]  /*2420*/  ISETP.LT.OR P6, PT, R67.reuse, 0x1, !P1 ;  /* 0x000000014300780c */ /* 0x040fe40004fc1670 */
[----:B------:R-:W-:Y:S01]  /*2430*/  ISETP.LT.OR P2, PT, R67, 0x9, !P2 ;  /* 0x000000094300780c */ /* 0x000fe20005741670 */
[----:B------:R-:W-:Y:S01]  /*2440*/  IMAD R13, R0, R23, RZ ;  /* 0x00000017000d7224 */ /* 0x000fe200078e02ff */
[----:B------:R-:W-:Y:S01]  /*2450*/  IADD3 R8, P0, P3, R8, R20, R10 ;  /* 0x0000001408087210 */ /* 0x000fe20007b1e00a */
[----:B------:R-:W-:Y:S01]  /*2460*/  IMAD.IADD R0, R15, 0x1, R11 ;  /* 0x000000010f007824 */ /* 0x000fe200078e020b */
[----:B------:R-:W-:Y:S01]  /*2470*/  ISETP.LT.OR P1, PT, R67, 0x9, !P1 ;  /* 0x000000094300780c */ /* 0x000fe20004f21670 */
[----:B------:R-:W-:-:S03]  /*2480*/  @!P4 IMAD R11, R24, R22, R13 ;  /* 0x00000016180bc224 */ /* 0x000fc600078e020d */
[----:B------:R-:W-:Y:S02]  /*2490*/  IADD3.X R9, R9, R21, R0, P0, P3 ;  /* 0x0000001509097210 */ /* 0x000fe400007e6400 */
[C---:B------:R-:W-:Y:S01]  /*24a0*/  ISETP.GE.AND P3, PT, R69.reuse, 0x9, PT ;  /* 0x000000094500780c */ /* 0x040fe20003f66270 */
[----:B------:R1:W-:Y:S01]  /*24b0*/  @!P4 STG.E.U8 desc[UR52][R6.64], R11 ;  /* 0x0000000b0600c986 */ /* 0x0003e2000c101134 */
[----:B------:R-:W-:Y:S02]  /*24c0*/  ISETP.GE.AND P0, PT, R69, 0xa, PT ;  /* 0x0000000a4500780c */ /* 0x000fe40003f06270 */
[C---:B------:R-:W-:Y:S02]  /*24d0*/  ISETP.LT.OR P5, PT, R67.reuse, 0x1, !P3 ;  /* 0x000000014300780c */ /* 0x040fe40005fa1670 */
[C---:B------:R-:W-:Y:S02]  /*24e0*/  ISETP.LT.OR P4, PT, R67.reuse, 0x1, !P0 ;  /* 0x000000014300780c */ /* 0x040fe40004781670 */
[----:B------:R-:W-:Y:S01]  /*24f0*/  ISETP.LT.OR P3, PT, R67, 0x9, !P3 ;  /* 0x000000094300780c */ /* 0x000fe20005f61670 */
[----:B------:R-:W-:-:S12]  /*2500*/  @P6 BRA `(.L_x_36) ;  /* 0x00000000000c6947 */ /* 0x000fd80003800000 */
[----:B------:R-:W2:Y:S02]  /*2510*/  LDG.E.U8 R64, desc[UR52][R2.64+0x1] ;  /* 0x0000013402407981 */ /* 0x000ea4000c1e1100 */
[----:B--2---:R-:W-:-:S05]  /*2520*/  PRMT R0, R64, 0x8880, RZ ;  /* 0x0000888040007816 */ /* 0x004fca00000000ff */
[----:B------:R-:W-:-:S07]  /*2530*/  IMAD R13, R0, R23, RZ ;  /* 0x00000017000d7224 */ /* 0x000fce00078e02ff */
.L_x_36:
[----:B------:R-:W-:Y:S05]  /*2540*/  BSYNC B1 ;  /* 0x0000000000017941 */ /* 0x000fea0003800000 */
.L_x_35:
[----:B------:R-:W-:Y:S01]  /*2550*/  @!P6 IMAD R25, R25, R22, R13 ;  /* 0x000000161919e224 */ /* 0x000fe200078e020d */
[----:B------:R-:W-:Y:S04]  /*2560*/  BSSY B1, `(.L_x_37) ;  /* 0x0000006000017945 */ /* 0x000fe80003800000 */
[----:B------:R2:W-:Y:S01]  /*2570*/  @!P6 STG.E.U8 desc[UR52][R6.64+0x1], R25 ;  /* 0x000001190600e986 */ /* 0x0005e2000c101134 */
[----:B------:R-:W-:Y:S05]  /*2580*/  @P2 BRA `(.L_x_38) ;  /* 0x00000000000c2947 */ /* 0x000fea0003800000 */
[----:B------:R-:W3:Y:S02]  /*2590*/  LDG.E.U8 R64, desc[UR52][R8.64] ;  /* 0x0000003408407981 */ /* 0x000ee4000c1e1100 */
[----:B---3--:R-:W-:-:S05]  /*25a0*/  PRMT R0, R64, 0x8880, RZ ;  /* 0x0000888040007816 */ /* 0x008fca00000000ff */
[----:B------:R-:W-:-:S07]  /*25b0*/  IMAD R13, R0, R23, RZ ;  /* 0x00000017000d7224 */ /* 0x000fce00078e02ff */
.L_x_38:
[----:B------:R-:W-:Y:S05]  /*25c0*/  BSYNC B1 ;  /* 0x0000000000017941 */ /* 0x000fea0003800000 */
.L_x_37:
[----:B-1----:R-:W-:Y:S01]  /*25d0*/  @!P2 IMAD R11, R26, R22, R13 ;  /* 0x000000161a0ba224 */ /* 0x002fe200078e020d */
[----:B------:R-:W-:Y:S04]  /*25e0*/  BSSY B1, `(.L_x_39) ;  /* 0x0000006000017945 */ /* 0x000fe80003800000 */
[----:B------:R1:W-:Y:S01]  /*25f0*/  @!P2 STG.E.U8 desc[UR52][R4.64], R11 ;  /* 0x0000000b0400a986 */ /* 0x0003e2000c101134 */
[----:B------:R-:W-:Y:S05]  /*2600*/  @P1 BRA `(.L_x_40) ;  /* 0x00000000000c1947 */ /* 0x000fea0003800000 */
[----:B------:R-:W3:Y:S02]  /*2610*/  LDG.E.U8 R64, desc[UR52][R8.64+0x1] ;  /* 0x0000013408407981 */ /* 0x000ee4000c1e1100 */
[----:B---3--:R-:W-:-:S05]  /*2620*/  PRMT R0, R64, 0x8880, RZ ;  /* 0x0000888040007816 */ /* 0x008fca00000000ff */
[----:B------:R-:W-:-:S07]  /*2630*/  IMAD R13, R0, R23, RZ ;  /* 0x00000017000d7224 */ /* 0x000fce00078e02ff */
.L_x_40:
[----:B------:R-:W-:Y:S05]  /*2640*/  BSYNC B1 ;  /* 0x0000000000017941 */ /* 0x000fea0003800000 */
.L_x_39:
[----:B------:R-:W-:Y:S01]  /*2650*/  @!P1 IMAD R27, R27, R22, R13 ;  /* 0x000000161b1b9224 */ /* 0x000fe200078e020d */
[----:B------:R-:W-:Y:S04]  /*2660*/  BSSY B1, `(.L_x_41) ;  /* 0x0000006000017945 */ /* 0x000fe80003800000 */
[----:B------:R3:W-:Y:S01]  /*2670*/  @!P1 STG.E.U8 desc[UR52][R4.64+0x1], R27 ;  /* 0x0000011b04009986 */ /* 0x0007e2000c101134 */
[----:B------:R-:W-:Y:S05]  /*2680*/  @P5 BRA `(.L_x_42) ;  /* 0x00000000000c5947 */ /* 0x000fea0003800000 */
[----:B------:R-:W4:Y:S02]  /*2690*/  LDG.E.U8 R64, desc[UR52][R2.64+0x8] ;  /* 0x0000083402407981 */ /* 0x000f24000c1e1100 */
[----:B----4-:R-:W-:-:S05]  /*26a0*/  PRMT R0, R64, 0x8880, RZ ;  /* 0x0000888040007816 */ /* 0x010fca00000000ff */
[----:B------:R-:W-:-:S07]  /*26b0*/  IMAD R13, R0, R23, RZ ;  /* 0x00000017000d7224 */ /* 0x000fce00078e02ff */
.L_x_42:
[----:B------:R-:W-:Y:S05]  /*26c0*/  BSYNC B1 ;  /* 0x0000000000017941 */ /* 0x000fea0003800000 */
.L_x_41:
[----:B-1----:R-:W-:Y:S01]  /*26d0*/  @!P5 IMAD R11, R28, R22, R13 ;  /* 0x000000161c0bd224 */ /* 0x002fe200078e020d */
[----:B------:R-:W-:Y:S04]  /*26e0*/  BSSY B1, `(.L_x_43) ;  /* 0x0000006000017945 */ /* 0x000fe80003800000 */
[----:B------:R1:W-:Y:S01]  /*26f0*/  @!P5 STG.E.U8 desc[UR52][R6.64+0x8], R11 ;  /* 0x0000080b0600d986 */ /* 0x0003e2000c101134 */
[----:B------:R-:W-:Y:S05]  /*2700*/  @P4 BRA `(.L_x_44) ;  /* 0x00000000000c4947 */ /* 0x000fea0003800000 */
[----:B------:R-:W4:Y:S02]  /*2710*/  LDG.E.U8 R64, desc[UR52][R2.64+0x9] ;  /* 0x0000093402407981 */ /* 0x000f24000c1e1100 */
[----:B----4-:R-:W-:-:S05]  /*2720*/  PRMT R0, R64, 0x8880, RZ ;  /* 0x0000888040007816 */ /* 0x010fca00000000ff */
[----:B------:R-:W-:-:S07]  /*2730*/  IMAD R13, R0, R23, RZ ;  /* 0x00000017000d7224 */ /* 0x000fce00078e02ff */
.L_x_44:
[----:B------:R-:W-:Y:S05]  /*2740*/  BSYNC B1 ;  /* 0x0000000000017941 */ /* 0x000fea0003800000 */
.L_x_43:
[----:B------:R-:W-:Y:S01]  /*2750*/  @!P4 IMAD R29, R29, R22, R13 ;  /* 0x000000161d1dc224 */ /* 0x000fe200078e020d */
[----:B------:R-:W-:Y:S04]  /*2760*/  BSSY B1, `(.L_x_45) ;  /* 0x0000006000017945 */ /* 0x000fe80003800000 */
[----:B------:R4:W-:Y:S01]  /*2770*/  @!P4 STG.E.U8 desc[UR52][R6.64+0x9], R29 ;  /* 0x0000091d0600c986 */ /* 0x0009e2000c101134 */
[----:B------:R-:W-:Y:S05]  /*2780*/  @P3 BRA `(.L_x_46) ;  /* 0x00000000000c3947 */ /* 0x000fea0003800000 */
[----:B------:R-:W5:Y:S02]  /*2790*/  LDG.E.U8 R64, desc[UR52][R8.64+0x8] ;  /* 0x0000083408407981 */ /* 0x000f64000c1e1100 */
[----:B-----5:R-:W-:-:S05]  /*27a0*/  PRMT R0, R64, 0x8880, RZ ;  /* 0x0000888040007816 */ /* 0x020fca00000000ff */
[----:B------:R-:W-:-:S07]  /*27b0*/  IMAD R13, R0, R23, RZ ;  /* 0x00000017000d7224 */ /* 0x000fce00078e02ff */
.L_x_46:
[----:B------:R-:W-:Y:S05]  /*27c0*/  BSYNC B1 ;  /* 0x0000000000017941 */ /* 0x000fea0003800000 */
.L_x_45:
[----:B------:R-:W-:Y:S01]  /*27d0*/  ISETP.LT.OR P0, PT, R67, 0x9, !P0 ;  /* 0x000000094300780c */ /* 0x000fe20004701670 */
[----:B-1----:R-:W-:Y:S01]  /*27e0*/  @!P3 IMAD R11, R30, R22, R13 ;  /* 0x000000161e0bb224 */ /* 0x002fe200078e020d */
[C---:B------:R-:W-:Y:S01]  /*27f0*/  ISETP.GE.AND P4, PT, R69.reuse, 0x11, PT ;  /* 0x000000114500780c */ /* 0x040fe20003f86270 */
[----:B------:R-:W-:Y:S01]  /*2800*/  BSSY B1, `(.L_x_47) ;  /* 0x000000d000017945 */ /* 0x000fe20003800000 */
[C---:B------:R-:W-:Y:S02]  /*2810*/  ISETP.GE.AND P2, PT, R69.reuse, 0x12, PT ;  /* 0x000000124500780c */ /* 0x040fe40003f46270 */
[----:B------:R-:W-:Y:S01]  /*2820*/  ISETP.GE.AND P1, PT, R69, 0x19, PT ;  /* 0x000000194500780c */ /* 0x000fe20003f26270 */
[----:B------:R1:W-:Y:S01]  /*2830*/  @!P3 STG.E.U8 desc[UR52][R4.64+0x8], R11 ;  /* 0x0000080b0400b986 */ /* 0x0003e2000c101134 */
[C---:B------:R-:W-:Y:S02]  /*2840*/  ISETP.LT.OR P5, PT, R67.reuse, 0x1, !P4 ;  /* 0x000000014300780c */ /* 0x040fe400067a1670 */
[----:B------:R-:W-:-:S02]  /*2850*/  ISETP.LT.OR P3, PT, R67, 0x1, !P2 ;  /* 0x000000014300780c */ /* 0x000fc40005761670 */
[C---:B------:R-:W-:Y:S02]  /*2860*/  ISETP.LT.OR P6, PT, R67.reuse, 0x9, !P2 ;  /* 0x000000094300780c */ /* 0x040fe400057c1670 */
[C---:B------:R-:W-:Y:S02]  /*2870*/  ISETP.LT.OR P4, PT, R67.reuse, 0x9, !P4 ;  /* 0x000000094300780c */ /* 0x040fe40006781670 */
[----:B------:R-:W-:Y:S01]  /*2880*/  ISETP.LT.OR P2, PT, R67, 0x1, !P1 ;  /* 0x000000014300780c */ /* 0x000fe20004f41670 */
[----:B------:R-:W-:-:S12]  /*2890*/  @P0 BRA `(.L_x_48) ;  /* 0x00000000000c0947 */ /* 0x000fd80003800000 */
[----:B------:R-:W5:Y:S02]  /*28a0*/  LDG.E.U8 R64, desc[UR52][R8.64+0x9] ;  /* 0x0000093408407981 */ /* 0x000f64000c1e1100 */
[----:B-----5:R-:W-:-:S05]  /*28b0*/  PRMT R0, R64, 0x8880, RZ ;  /* 0x0000888040007816 */ /* 0x020fca00000000ff */
[----:B------:R-:W-:-:S07]  /*28c0*/  IMAD R13, R0, R23, RZ ;  /* 0x00000017000d7224 */ /* 0x000fce00078e02ff */
.L_x_48:
[----:B------:R-:W-:Y:S05]  /*28d0*/  BSYNC B1 ;  /* 0x0000000000017941 */ /* 0x000fea0003800000 */
.L_x_47:
[----:B------:R-:W-:Y:S01]  /*28e0*/  @!P0 IMAD R31, R31, R22, R13 ;  /* 0x000000161f1f8224 */ /* 0x000fe200078e020d */
[----:B------:R-:W-:Y:S04]  /*28f0*/  BSSY B1, `(.L_x_49) ;  /* 0x0000006000017945 */ /* 0x000fe80003800000 */
[----:B------:R0:W-:Y:S01]  /*2900*/  @!P0 STG.E.U8 desc[UR52][R4.64+0x9], R31 ;  /* 0x0000091f04008986 */ /* 0x0001e2000c101134 */
[----:B------:R-:W-:Y:S05]  /*2910*/  @P5 BRA `(.L_x_50) ;  /* 0x00000000000c5947 */ /* 0x000fea0003800000 */
[----:B------:R-:W5:Y:S02]  /*2920*/  LDG.E.U8 R64, desc[UR52][R2.64+0x10] ;  /* 0x0000103402407981 */ /* 0x000f64000c1e1100 */
[----:B-----5:R-:W-:-:S05]  /*2930*/  PRMT R0, R64, 0x8880, RZ ;  /* 0x0000888040007816 */ /* 0x020fca00000000ff */
[----:B------:R-:W-:-:S07]  /*2940*/  IMAD R13, R0, R23, RZ ;  /* 0x00000017000d7224 */ /* 0x000fce00078e02ff */
.L_x_50:
[----:B------:R-:W-:Y:S05]  /*2950*/  BSYNC B1 ;  /* 0x0000000000017941 */ /* 0x000fea0003800000 */
.L_x_49:
[----:B-1----:R-:W-:Y:S01]  /*2960*/  @!P5 IMAD R11, R32, R22, R13 ;  /* 0x00000016200bd224 */ /* 0x002fe200078e020d */
[----:B------:R-:W-:Y:S04]  /*2970*/  BSSY B1, `(.L_x_51) ;  /* 0x0000006000017945 */ /* 0x000fe80003800000 */
[----:B------:R1:W-:Y:S01]  /*2980*/  @!P5 STG.E.U8 desc[UR52][R6.64+0x10], R11 ;  /* 0x0000100b0600d986 */ /* 0x0003e2000c101134 */
[----:B------:R-:W-:Y:S05]  /*2990*/  @P3 BRA `(.L_x_52) ;  /* 0x00000000000c3947 */ /* 0x000fea0003800000 */
[----:B------:R-:W5:Y:S02]  /*29a0*/  LDG.E.U8 R64, desc[UR52][R2.64+0x11] ;  /* 0x0000113402407981 */ /* 0x000f64000c1e1100 */
[----:B-----5:R-:W-:-:S05]  /*29b0*/  PRMT R0, R64, 0x8880, RZ ;  /* 0x0000888040007816 */ /* 0x020fca00000000ff */
[----:B------:R-:W-:-:S07]  /*29c0*/  IMAD R13, R0, R23, RZ ;  /* 0x00000017000d7224 */ /* 0x000fce00078e02ff */
.L_x_52:
[----:B------:R-:W-:Y:S05]  /*29d0*/  BSYNC B1 ;  /* 0x0000000000017941 */ /* 0x000fea0003800000 */
.L_x_51:
[----:B------:R-:W-:Y:S01]  /*29e0*/  @!P3 IMAD R33, R33, R22, R13 ;  /* 0x000000162121b224 */ /* 0x000fe200078e020d */
[----:B------:R-:W-:Y:S04]  /*29f0*/  BSSY B1, `(.L_x_53) ;  /* 0x0000006000017945 */ /* 0x000fe80003800000 */
[----:B------:R0:W-:Y:S01]  /*2a00*/  @!P3 STG.E.U8 desc[UR52][R6.64+0x11], R33 ;  /* 0x000011210600b986 */ /* 0x0001e2000c101134 */
[----:B------:R-:W-:Y:S05]  /*2a10*/  @P4 BRA `(.L_x_54) ;  /* 0x00000000000c4947 */ /* 0x000fea0003800000 */
[----:B------:R-:W5:Y:S02]  /*2a20*/  LDG.E.U8 R64, desc[UR52][R8.64+0x10] ;  /* 0x0000103408407981 */ /* 0x000f64000c1e1100 */
[----:B-----5:R-:W-:-:S05]  /*2a30*/  PRMT R0, R64, 0x8880, RZ ;  /* 0x0000888040007816 */ /* 0x020fca00000000ff */
[----:B------:R-:W-:-:S07]  /*2a40*/  IMAD R13, R0, R23, RZ ;  /* 0x00000017000d7224 */ /* 0x000fce00078e02ff */
.L_x_54:
[----:B------:R-:W-:Y:S05]  /*2a50*/  BSYNC B1 ;  /* 0x0000000000017941 */ /* 0x000fea0003800000 */
.L_x_53:
[----:B-1----:R-:W-:Y:S01]  /*2a60*/  @!P4 IMAD R11, R34, R22, R13 ;  /* 0x00000016220bc224 */ /* 0x002fe200078e020d */
[----:B------:R-:W-:Y:S04]  /*2a70*/  BSSY B1, `(.L_x_55) ;  /* 0x0000006000017945 */ /* 0x000fe80003800000 */
[----:B------:R1:W-:Y:S01]  /*2a80*/  @!P4 STG.E.U8 desc[UR52][R4.64+0x10], R11 ;  /* 0x0000100b0400c986 */ /* 0x0003e2000c101134 */
[----:B------:R-:W-:Y:S05]  /*2a90*/  @P6 BRA `(.L_x_56) ;  /* 0x00000000000c6947 */ /* 0x000fea0003800000 */
[----:B------:R-:W5:Y:S02]  /*2aa0*/  LDG.E.U8 R64, desc[UR52][R8.64+0x11] ;  /* 0x0000113408407981 */ /* 0x000f64000c1e1100 */
[----:B-----5:R-:W-:-:S05]  /*2ab0*/  PRMT R0, R64, 0x8880, RZ ;  /* 0x0000888040007816 */ /* 0x020fca00000000ff */
[----:B------:R-:W-:-:S07]  /*2ac0*/  IMAD R13, R0, R23, RZ ;  /* 0x00000017000d7224 */ /* 0x000fce00078e02ff */
.L_x_56:
[----:B------:R-:W-:Y:S05]  /*2ad0*/  BSYNC B1 ;  /* 0x0000000000017941 */ /* 0x000fea0003800000 */
.L_x_55:
[----:B------:R-:W-:Y:S01]  /*2ae0*/  @!P6 IMAD R35, R35, R22, R13 ;  /* 0x000000162323e224 */ /* 0x000fe200078e020d */
[----:B------:R-:W-:Y:S04]  /*2af0*/  BSSY B1, `(.L_x_57) ;  /* 0x0000006000017945 */ /* 0x000fe80003800000 */
[----:B------:R0:W-:Y:S01]  /*2b00*/  @!P6 STG.E.U8 desc[UR52][R4.64+0x11], R35 ;  /* 0x000011230400e986 */ /* 0x0001e2000c101134 */
[----:B------:R-:W-:Y:S05]  /*2b10*/  @P2 BRA `(.L_x_58) ;  /* 0x00000000000c2947 */ /* 0x000fea0003800000 */
[----:B------:R-:W5:Y:S02]  /*2b20*/  LDG.E.U8 R64, desc[UR52][R2.64+0x18] ;  /* 0x0000183402407981 */ /* 0x000f64000c1e1100 */
[----:B-----5:R-:W-:-:S05]  /*2b30*/  PRMT R0, R64, 0x8880, RZ ;  /* 0x0000888040007816 */ /* 0x020fca00000000ff */
[----:B------:R-:W-:-:S07]  /*2b40*/  IMAD R13, R0, R23, RZ ;  /* 0x00000017000d7224 */ /* 0x000fce00078e02ff */
.L_x_58:
[----:B------:R-:W-:Y:S05]  /*2b50*/  BSYNC B1 ;  /* 0x0000000000017941 */ /* 0x000fea0003800000 */
.L_x_57:
[C---:B------:R-:W-:Y:S01]  /*2b60*/  ISETP.GE.AND P0, PT, R69.reuse, 0x1a, PT ;  /* 0x0000001a4500780c */ /* 0x040fe20003f06270 */
[----:B-1----:R-:W-:Y:S01]  /*2b70*/  @!P2 IMAD R11, R36, R22, R13 ;  /* 0x00000016240ba224 */ /* 0x002fe200078e020d */
[----:B------:R-:W-:Y:S01]  /*2b80*/  ISETP.GE.AND P3, PT, R69, 0x21, PT ;  /* 0x000000214500780c */ /* 0x000fe20003f66270 */
[----:B------:R-:W-:Y:S01]  /*2b90*/  BSSY B1, `(.L_x_59) ;  /* 0x000000d000017945 */ /* 0x000fe20003800000 */
[----:B------:R-:W-:Y:S02]  /*2ba0*/  ISETP.LT.OR P6, PT, R67, 0x1, !P0 ;  /* 0x000000014300780c */ /* 0x000fe400047c1670 */
[----:B------:R1:W-:Y:S01]  /*2bb0*/  @!P2 STG.E.U8 desc[UR52][R6.64+0x18], R11 ;  /* 0x0000180b0600a986 */ /* 0x0003e2000c101134 */
[----:B------:R-:W-:Y:S02]  /*2bc0*/  ISETP.GE.AND P2, PT, R69, 0x22, PT ;  /* 0x000000224500780c */ /* 0x000fe40003f46270 */
[C---:B------:R-:W-:Y:S02]  /*2bd0*/  ISETP.LT.OR P5, PT, R67.reuse, 0x1, !P3 ;  /* 0x000000014300780c */ /* 0x040fe40005fa1670 */
[----:B------:R-:W-:-:S02]  /*2be0*/  ISETP.LT.OR P1, PT, R67, 0x9, !P1 ;  /* 0x000000094300780c */ /* 0x000fc40004f21670 */
[C---:B------:R-:W-:Y:S02]  /*2bf0*/  ISETP.LT.OR P0, PT, R67.reuse, 0x9, !P0 ;  /* 0x000000094300780c */ /* 0x040fe40004701670 */
[C---:B------:R-:W-:Y:S02]  /*2c00*/  ISETP.LT.OR P4, PT, R67.reuse, 0x1, !P2 ;  /* 0x000000014300780c */ /* 0x040fe40005781670 */
[----:B------:R-:W-:Y:S01]  /*2c10*/  ISETP.LT.OR P3, PT, R67, 0x9, !P3 ;  /* 0x000000094300780c */ /* 0x000fe20005f61670 */
[----:B-1----:R-:W-:-:S12]  /*2c20*/  @P6 BRA `(.L_x_60) ;  /* 0x00000000000c6947 */ /* 0x002fd80003800000 */
[----:B------:R-:W5:Y:S02]  /*2c30*/  LDG.E.U8 R64, desc[UR52][R2.64+0x19] ;  /* 0x0000193402407981 */ /* 0x000f64000c1e1100 */
[----:B-----5:R-:W-:-:S05]  /*2c40*/  PRMT R0, R64, 0x8880, RZ ;  /* 0x0000888040007816 */ /* 0x020fca00000000ff */
[----:B------:R-:W-:-:S07]  /*2c50*/  IMAD R13, R0, R23, RZ ;  /* 0x00000017000d7224 */ /* 0x000fce00078e02ff */
.L_x_60:
[----:B------:R-:W-:Y:S05]  /*2c60*/  BSYNC B1 ;  /* 0x0000000000017941 */ /* 0x000fea0003800000 */
.L_x_59:
[----:B------:R-:W-:Y:S01]  /*2c70*/  @!P6 IMAD R37, R37, R22, R13 ;  /* 0x000000162525e224 */ /* 0x000fe200078e020d */
[----:B------:R-:W-:Y:S04]  /*2c80*/  BSSY B1, `(.L_x_61) ;  /* 0x0000006000017945 */ /* 0x000fe80003800000 */
[----:B------:R1:W-:Y:S01]  /*2c90*/  @!P6 STG.E.U8 desc[UR52][R6.64+0x19], R37 ;  /* 0x000019250600e986 */ /* 0x0003e2000c101134 */
[----:B------:R-:W-:Y:S05]  /*2ca0*/  @P1 BRA `(.L_x_62) ;  /* 0x00000000000c1947 */ /* 0x000fea0003800000 */
[----:B------:R-:W5:Y:S02]  /*2cb0*/  LDG.E.U8 R64, desc[UR52][R8.64+0x18] ;  /* 0x0000183408407981 */ /* 0x000f64000c1e1100 */
[----:B-----5:R-:W-:-:S05]  /*2cc0*/  PRMT R0, R64, 0x8880, RZ ;  /* 0x0000888040007816 */ /* 0x020fca00000000ff */
[----:B------:R-:W-:-:S07]  /*2cd0*/  IMAD R13, R0, R23, RZ ;  /* 0x00000017000d7224 */ /* 0x000fce00078e02ff */
.L_x_62:
[----:B------:R-:W-:Y:S05]  /*2ce0*/  BSYNC B1 ;  /* 0x0000000000017941 */ /* 0x000fea0003800000 */
.L_x_61:
[----:B------:R-:W-:Y:S01]  /*2cf0*/  @!P1 IMAD R11, R38, R22, R13 ;  /* 0x00000016260b9224 */ /* 0x000fe200078e020d */
[----:B------:R-:W-:Y:S04]  /*2d00*/  BSSY B1, `(.L_x_63) ;  /* 0x0000006000017945 */ /* 0x000fe80003800000 */
[----:B------:R0:W-:Y:S01]  /*2d10*/  @!P1 STG.E.U8 desc[UR52][R4.64+0x18], R11 ;  /* 0x0000180b04009986 */ /* 0x0001e2000c101134 */
[----:B------:R-:W-:Y:S05]  /*2d20*/  @P0 BRA `(.L_x_64) ;  /* 0x00000000000c0947 */ /* 0x000fea0003800000 */
[----:B------:R-:W5:Y:S02]  /*2d30*/  LDG.E.U8 R64, desc[UR52][R8.64+0x19] ;  /* 0x0000193408407981 */ /* 0x000f64000c1e1100 */
[----:B-----5:R-:W-:-:S05]  /*2d40*/  PRMT R0, R64, 0x8880, RZ ;  /* 0x0000888040007816 */ /* 0x020fca00000000ff */
[----:B------:R-:W-:-:S07]  /*2d50*/  IMAD R13, R0, R23, RZ ;  /* 0x00000017000d7224 */ /* 0x000fce00078e02ff */
.L_x_64:
[----:B------:R-:W-:Y:S05]  /*2d60*/  BSYNC B1 ;  /* 0x0000000000017941 */ /* 0x000fea0003800000 */
.L_x_63:
[----:B------:R-:W-:Y:S01]  /*2d70*/  @!P0 IMAD R39, R39, R22, R13 ;  /* 0x0000001627278224 */ /* 0x000fe200078e020d */
[----:B------:R-:W-:Y:S04]  /*2d80*/  BSSY B1, `(.L_x_65) ;  /* 0x0000006000017945 */ /* 0x000fe80003800000 */
[----:B------:R0:W-:Y:S01]  /*2d90*/  @!P0 STG.E.U8 desc[UR52][R4.64+0x19], R39 ;  /* 0x0000192704008986 */ /* 0x0001e2000c101134 */
[----:B------:R-:W-:Y:S05]  /*2da0*/  @P5 BRA `(.L_x_66) ;  /* 0x00000000000c5947 */ /* 0x000fea0003800000 */
[----:B------:R-:W5:Y:S02]  /*2db0*/  LDG.E.U8 R64, desc[UR52][R2.64+0x20] ;  /* 0x0000203402407981 */ /* 0x000f64000c1e1100 */
[----:B-----5:R-:W-:-:S05]  /*2dc0*/  PRMT R0, R64, 0x8880, RZ ;  /* 0x0000888040007816 */ /* 0x020fca00000000ff */
[----:B------:R-:W-:-:S07]  /*2dd0*/  IMAD R13, R0, R23, RZ ;  /* 0x00000017000d7224 */ /* 0x000fce00078e02ff */
.L_x_66:
[----:B------:R-:W-:Y:S05]  /*2de0*/  BSYNC B1 ;  /* 0x0000000000017941 */ /* 0x000fea0003800000 */
.L_x_65:
[----:B0-----:R-:W-:Y:S01]  /*2df0*/  @!P5 IMAD R11, R40, R22, R13 ;  /* 0x00000016280bd224 */ /* 0x001fe200078e020d */
[----:B------:R-:W-:Y:S04]  /*2e00*/  BSSY B1, `(.L_x_67) ;  /* 0x0000006000017945 */ /* 0x000fe80003800000 */
[----:B------:R0:W-:Y:S01]  /*2e10*/  @!P5 STG.E.U8 desc[UR52][R6.64+0x20], R11 ;  /* 0x0000200b0600d986 */ /* 0x0001e2000c101134 */
[----:B------:R-:W-:Y:S05]  /*2e20*/  @P4 BRA `(.L_x_68) ;  /* 0x00000000000c4947 */ /* 0x000fea0003800000 */
[----:B------:R-:W5:Y:S02]  /*2e30*/  LDG.E.U8 R64, desc[UR52][R2.64+0x21] ;  /* 0x0000213402407981 */ /* 0x000f64000c1e1100 */
[----:B-----5:R-:W-:-:S05]  /*2e40*/  PRMT R0, R64, 0x8880, RZ ;  /* 0x0000888040007816 */ /* 0x020fca00000000ff */
[----:B------:R-:W-:-:S07]  /*2e50*/  IMAD R13, R0, R23, RZ ;  /* 0x00000017000d7224 */ /* 0x000fce00078e02ff */
.L_x_68:
[----:B------:R-:W-:Y:S05]  /*2e60*/  BSYNC B1 ;  /* 0x0000000000017941 */ /* 0x000fea0003800000 */
.L_x_67:
[----:B------:R-:W-:Y:S01]  /*2e70*/  @!P4 IMAD R41, R41, R22, R13 ;  /* 0x000000162929c224 */ /* 0x000fe200078e020d */
[----:B------:R-:W-:Y:S04]  /*2e80*/  BSSY B1, `(.L_x_69) ;  /* 0x0000006000017945 */ /* 0x000fe80003800000 */
[----:B------:R0:W-:Y:S01]  /*2e90*/  @!P4 STG.E.U8 desc[UR52][R6.64+0x21], R41 ;  /* 0x000021290600c986 */ /* 0x0001e2000c101134 */
[----:B------:R-:W-:Y:S05]  /*2ea0*/  @P3 BRA `(.L_x_70) ;  /* 0x00000000000c3947 */ /* 0x000fea0003800000 */
[----:B------:R-:W5:Y:S02]  /*2eb0*/  LDG.E.U8 R64, desc[UR52][R8.64+0x20] ;  /* 0x0000203408407981 */ /* 0x000f64000c1e1100 */
[----:B-----5:R-:W-:-:S05]  /*2ec0*/  PRMT R0, R64, 0x8880, RZ ;  /* 0x0000888040007816 */ /* 0x020fca00000000ff */
[----:B------:R-:W-:-:S07]  /*2ed0*/  IMAD R13, R0, R23, RZ ;  /* 0x00000017000d7224 */ /* 0x000fce00078e02ff */
.L_x_70:
[----:B------:R-:W-:Y:S05]  /*2ee0*/  BSYNC B1 ;  /* 0x0000000000017941 */ /* 0x000fea0003800000 */
.L_x_69:
[----:B------:R-:W-:Y:S01]  /*2ef0*/  ISETP.LT.OR P2, PT, R67, 0x9, !P2 ;  /* 0x000000094300780c */ /* 0x000fe20005741670 */
[----:B0-----:R-:W-:Y:S01]  /*2f00*/  @!P3 IMAD R11, R42, R22, R13 ;  /* 0x000000162a0bb224 */ /* 0x001fe200078e020d */
        /* <DEDUP_REMOVED lines=14> */
.L_x_72:
[----:B------:R-:W-:Y:S05]  /*2ff0*/  BSYNC B1 ;  /* 0x0000000000017941 */ /* 0x000fea0003800000 */
.L_x_71:
[----:B------:R-:W-:Y:S01]  /*3000*/  @!P2 IMAD R43, R43, R22, R13 ;  /* 0x000000162b2ba224 */ /* 0x000fe200078e020d */
[----:B------:R-:W-:Y:S04]  /*3010*/  BSSY B1, `(.L_x_73) ;  /* 0x0000006000017945 */ /* 0x000fe80003800000 */
[----:B------:R0:W-:Y:S01]  /*3020*/  @!P2 STG.E.U8 desc[UR52][R4.64+0x21], R43 ;  /* 0x0000212b0400a986 */ /* 0x0001e2000c101134 */
[----:B------:R-:W-:Y:S05]  /*3030*/  @P5 BRA `(.L_x_74) ;  /* 0x00000000000c5947 */ /* 0x000fea0003800000 */
[----:B------:R-:W5:Y:S02]  /*3040*/  LDG.E.U8 R64, desc[UR52][R2.64+0x28] ;  /* 0x0000283402407981 */ /* 0x000f64000c1e1100 */
[----:B-----5:R-:W-:-:S05]  /*3050*/  PRMT R0, R64, 0x8880, RZ ;  /* 0x0000888040007816 */ /* 0x020fca00000000ff */
[----:B------:R-:W-:-:S07]  /*3060*/  IMAD R13, R0, R23, RZ ;  /* 0x00000017000d7224 */ /* 0x000fce00078e02ff */
.L_x_74:
[----:B------:R-:W-:Y:S05]  /*3070*/  BSYNC B1 ;  /* 0x0000000000017941 */ /* 0x000fea0003800000 */
.L_x_73:
[----:B0-----:R-:W-:Y:S01]  /*3080*/  @!P5 IMAD R11, R44, R22, R13 ;  /* 0x000000162c0bd224 */ /* 0x001fe200078e020d */
[----:B------:R-:W-:Y:S04]  /*3090*/  BSSY B1, `(.L_x_75) ;  /* 0x0000006000017945 */ /* 0x000fe80003800000 */
[----:B------:R0:W-:Y:S01]  /*30a0*/  @!P5 STG.E.U8 desc[UR52][R6.64+0x28], R11 ;  /* 0x0000280b0600d986 */ /* 0x0001e2000c101134 */
[----:B------:R-:W-:Y:S05]  /*30b0*/  @P3 BRA `(.L_x_76) ;  /* 0x00000000000c3947 */ /* 0x000fea0003800000 */
[----:B------:R-:W5:Y:S02]  /*30c0*/  LDG.E.U8 R64, desc[UR52][R2.64+0x29] ;  /* 0x0000293402407981 */ /* 0x000f64000c1e1100 */
[----:B-----5:R-:W-:-:S05]  /*30d0*/  PRMT R0, R64, 0x8880, RZ ;  /* 0x0000888040007816 */ /* 0x020fca00000000ff */
[----:B------:R-:W-:-:S07]  /*30e0*/  IMAD R13, R0, R23, RZ ;  /* 0x00000017000d7224 */ /* 0x000fce00078e02ff */
.L_x_76:
[----:B------:R-:W-:Y:S05]  /*30f0*/  BSYNC B1 ;  /* 0x0000000000017941 */ /* 0x000fea0003800000 */
.L_x_75:
[----:B------:R-:W-:Y:S01]  /*3100*/  @!P3 IMAD R45, R45, R22, R13 ;  /* 0x000000162d2db224 */ /* 0x000fe200078e020d */
[----:B------:R-:W-:Y:S04]  /*3110*/  BSSY B1, `(.L_x_77) ;  /* 0x0000006000017945 */ /* 0x000fe80003800000 */
[----:B------:R0:W-:Y:S01]  /*3120*/  @!P3 STG.E.U8 desc[UR52][R6.64+0x29], R45 ;  /* 0x0000292d0600b986 */ /* 0x0001e2000c101134 */
[----:B------:R-:W-:Y:S05]  /*3130*/  @P4 BRA `(.L_x_78) ;  /* 0x00000000000c4947 */ /* 0x000fea0003800000 */
[----:B------:R-:W5:Y:S02]  /*3140*/  LDG.E.U8 R64, desc[UR52][R8.64+0x28] ;  /* 0x0000283408407981 */ /* 0x000f64000c1e1100 */
[----:B-----5:R-:W-:-:S05]  /*3150*/  PRMT R0, R64, 0x8880, RZ ;  /* 0x0000888040007816 */ /* 0x020fca00000000ff */
[----:B------:R-:W-:-:S07]  /*3160*/  IMAD R13, R0, R23, RZ ;  /* 0x00000017000d7224 */ /* 0x000fce00078e02ff */
.L_x_78:
[----:B------:R-:W-:Y:S05]  /*3170*/  BSYNC B1 ;  /* 0x0000000000017941 */ /* 0x000fea0003800000 */
.L_x_77:
[----:B0-----:R-:W-:Y:S01]  /*3180*/  @!P4 IMAD R11, R46, R22, R13 ;  /* 0x000000162e0bc224 */ /* 0x001fe200078e020d */
[----:B------:R-:W-:Y:S04]  /*3190*/  BSSY B1, `(.L_x_79) ;  /* 0x0000006000017945 */ /* 0x000fe80003800000 */
[----:B------:R0:W-:Y:S01]  /*31a0*/  @!P4 STG.E.U8 desc[UR52][R4.64+0x28], R11 ;  /* 0x0000280b0400c986 */ /* 0x0001e2000c101134 */
[----:B------:R-:W-:Y:S05]  /*31b0*/  @P1 BRA `(.L_x_80) ;  /* 0x00000000000c1947 */ /* 0x000fea0003800000 */
[----:B------:R-:W5:Y:S02]  /*31c0*/  LDG.E.U8 R64, desc[UR52][R8.64+0x29] ;  /* 0x0000293408407981 */ /* 0x000f64000c1e1100 */
[----:B-----5:R-:W-:-:S05]  /*31d0*/  PRMT R0, R64, 0x8880, RZ ;  /* 0x0000888040007816 */ /* 0x020fca00000000ff */
[----:B------:R-:W-:-:S07]  /*31e0*/  IMAD R13, R0, R23, RZ ;  /* 0x00000017000d7224 */ /* 0x000fce00078e02ff */
.L_x_80:
[----:B------:R-:W-:Y:S05]  /*31f0*/  BSYNC B1 ;  /* 0x0000000000017941 */ /* 0x000fea0003800000 */
.L_x_79:
[----:B------:R-:W-:Y:S01]  /*3200*/  @!P1 IMAD R47, R47, R22, R13 ;  /* 0x000000162f2f9224 */ /* 0x000fe200078e020d */
[----:B------:R-:W-:Y:S04]  /*3210*/  BSSY B1, `(.L_x_81) ;  /* 0x0000006000017945 */ /* 0x000fe80003800000 */
[----:B------:R0:W-:Y:S01]  /*3220*/  @!P1 STG.E.U8 desc[UR52][R4.64+0x29], R47 ;  /* 0x0000292f04009986 */ /* 0x0001e2000c101134 */
[----:B------:R-:W-:Y:S05]  /*3230*/  @P6 BRA `(.L_x_82) ;  /* 0x00000000000c6947 */ /* 0x000fea0003800000 */
[----:B------:R-:W5:Y:S02]  /*3240*/  LDG.E.U8 R64, desc[UR52][R2.64+0x30] ;  /* 0x0000303402407981 */ /* 0x000f64000c1e1100 */
[----:B-----5:R-:W-:-:S05]  /*3250*/  PRMT R0, R64, 0x8880, RZ ;  /* 0x0000888040007816 */ /* 0x020fca00000000ff */
[----:B------:R-:W-:-:S07]  /*3260*/  IMAD R13, R0, R23, RZ ;  /* 0x00000017000d7224 */ /* 0x000fce00078e02ff */
.L_x_82:
[----:B------:R-:W-:Y:S05]  /*3270*/  BSYNC B1 ;  /* 0x0000000000017941 */ /* 0x000fea0003800000 */
.L_x_81:
[C---:B------:R-:W-:Y:S01]  /*3280*/  ISETP.GE.AND P3, PT, R69.reuse, 0x32, PT ;  /* 0x000000324500780c */ /* 0x040fe20003f66270 */
[----:B0-----:R-:W-:Y:S01]  /*3290*/  @!P6 IMAD R11, R48, R22, R13 ;  /* 0x00000016300be224 */ /* 0x001fe200078e020d */
[----:B------:R-:W-:Y:S01]  /*32a0*/  ISETP.GE.AND P2, PT, R69, 0x39, PT ;  /* 0x000000394500780c */ /* 0x000fe20003f46270 */
[----:B------:R-:W-:Y:S01]  /*32b0*/  BSSY B1, `(.L_x_83) ;  /* 0x000000d000017945 */ /* 0x000fe20003800000 */
[----:B------:R-:W-:Y:S02]  /*32c0*/  ISETP.LT.OR P4, PT, R67, 0x1, !P3 ;  /* 0x000000014300780c */ /* 0x000fe40005f81670 */
        /* <DEDUP_REMOVED lines=11> */
.L_x_84:
[----:B------:R-:W-:Y:S05]  /*3380*/  BSYNC B1 ;  /* 0x0000000000017941 */ /* 0x000fea0003800000 */
.L_x_83:
[----:B------:R-:W-:Y:S01]  /*3390*/  @!P4 IMAD R49, R49, R22, R13 ;  /* 0x000000163131c224 */ /* 0x000fe200078e020d */
[----:B------:R-:W-:Y:S04]  /*33a0*/  BSSY B1, `(.L_x_85) ;  /* 0x0000006000017945 */ /* 0x000fe80003800000 */
[----:B------:R0:W-:Y:S01]  /*33b0*/  @!P4 STG.E.U8 desc[UR52][R6.64+0x31], R49 ;  /* 0x000031310600c986 */ /* 0x0001e2000c101134 */
[----:B------:R-:W-:Y:S05]  /*33c0*/  @P0 BRA `(.L_x_86) ;  /* 0x00000000000c0947 */ /* 0x000fea0003800000 */
[----:B------:R-:W5:Y:S02]  /*33d0*/  LDG.E.U8 R64, desc[UR52][R8.64+0x30] ;  /* 0x0000303408407981 */ /* 0x000f64000c1e1100 */
[----:B-----5:R-:W-:-:S05]  /*33e0*/  PRMT R0, R64, 0x8880, RZ ;  /* 0x0000888040007816 */ /* 0x020fca00000000ff */
[----:B------:R-:W-:-:S07]  /*33f0*/  IMAD R13, R0, R23, RZ ;  /* 0x00000017000d7224 */ /* 0x000fce00078e02ff */
.L_x_86:
[----:B------:R-:W-:Y:S05]  /*3400*/  BSYNC B1 ;  /* 0x0000000000017941 */ /* 0x000fea0003800000 */
.L_x_85:
[----:B0-----:R-:W-:Y:S01]  /*3410*/  @!P0 IMAD R11, R50, R22, R13 ;  /* 0x00000016320b8224 */ /* 0x001fe200078e020d */
[----:B------:R-:W-:Y:S04]  /*3420*/  BSSY B1, `(.L_x_87) ;  /* 0x0000006000017945 */ /* 0x000fe80003800000 */
[----:B------:R0:W-:Y:S01]  /*3430*/  @!P0 STG.E.U8 desc[UR52][R4.64+0x30], R11 ;  /* 0x0000300b04008986 */ /* 0x0001e2000c101134 */
[----:B------:R-:W-:Y:S05]  /*3440*/  @P3 BRA `(.L_x_88) ;  /* 0x00000000000c3947 */ /* 0x000fea0003800000 */
[----:B------:R-:W5:Y:S02]  /*3450*/  LDG.E.U8 R64, desc[UR52][R8.64+0x31] ;  /* 0x0000313408407981 */ /* 0x000f64000c1e1100 */
[----:B-----5:R-:W-:-:S05]  /*3460*/  PRMT R0, R64, 0x8880, RZ ;  /* 0x0000888040007816 */ /* 0x020fca00000000ff */
[----:B------:R-:W-:-:S07]  /*3470*/  IMAD R13, R0, R23, RZ ;  /* 0x00000017000d7224 */ /* 0x000fce00078e02ff */
.L_x_88:
[----:B------:R-:W-:Y:S05]  /*3480*/  BSYNC B1 ;  /* 0x0000000000017941 */ /* 0x000fea0003800000 */
.L_x_87:
[----:B------:R-:W-:Y:S01]  /*3490*/  @!P3 IMAD R51, R51, R22, R13 ;  /* 0x000000163333b224 */ /* 0x000fe200078e020d */
[----:B------:R-:W-:Y:S04]  /*34a0*/  BSSY B1, `(.L_x_89) ;  /* 0x0000006000017945 */ /* 0x000fe80003800000 */
[----:B------:R0:W-:Y:S01]  /*34b0*/  @!P3 STG.E.U8 desc[UR52][R4.64+0x31], R51 ;  /* 0x000031330400b986 */ /* 0x0001e2000c101134 */
[----:B------:R-:W-:Y:S05]  /*34c0*/  @P6 BRA `(.L_x_90) ;  /* 0x00000000000c6947 */ /* 0x000fea0003800000 */
[----:B------:R-:W5:Y:S02]  /*34d0*/  LDG.E.U8 R64, desc[UR52][R2.64+0x38] ;  /* 0x0000383402407981 */ /* 0x000f64000c1e1100 */
[----:B-----5:R-:W-:-:S05]  /*34e0*/  PRMT R0, R64, 0x8880, RZ ;  /* 0x0000888040007816 */ /* 0x020fca00000000ff */
[----:B------:R-:W-:-:S07]  /*34f0*/  IMAD R13, R0, R23, RZ ;  /* 0x00000017000d7224 */ /* 0x000fce00078e02ff */
.L_x_90:
[----:B------:R-:W-:Y:S05]  /*3500*/  BSYNC B1 ;  /* 0x0000000000017941 */ /* 0x000fea0003800000 */
.L_x_89:
[----:B0-----:R-:W-:Y:S01]  /*3510*/  @!P6 IMAD R11, R52, R22, R13 ;  /* 0x00000016340be224 */ /* 0x001fe200078e020d */
[----:B------:R-:W-:Y:S04]  /*3520*/  BSSY B1, `(.L_x_91) ;  /* 0x0000006000017945 */ /* 0x000fe80003800000 */
[----:B------:R0:W-:Y:S01]  /*3530*/  @!P6 STG.E.U8 desc[UR52][R6.64+0x38], R11 ;  /* 0x0000380b0600e986 */ /* 0x0001e2000c101134 */
[----:B------:R-:W-:Y:S05]  /*3540*/  @P5 BRA `(.L_x_92) ;  /* 0x00000000000c5947 */ /* 0x000fea0003800000 */
[----:B------:R-:W5:Y:S02]  /*3550*/  LDG.E.U8 R64, desc[UR52][R2.64+0x39] ;  /* 0x0000393402407981 */ /* 0x000f64000c1e1100 */
[----:B-----5:R-:W-:-:S05]  /*3560*/  PRMT R0, R64, 0x8880, RZ ;  /* 0x0000888040007816 */ /* 0x020fca00000000ff */
[----:B------:R-:W-:-:S07]  /*3570*/  IMAD R13, R0, R23, RZ ;  /* 0x00000017000d7224 */ /* 0x000fce00078e02ff */
.L_x_92:
[----:B------:R-:W-:Y:S05]  /*3580*/  BSYNC B1 ;  /* 0x0000000000017941 */ /* 0x000fea0003800000 */
.L_x_91:
[----:B------:R-:W-:Y:S01]  /*3590*/  @!P5 IMAD R53, R53, R22, R13 ;  /* 0x000000163535d224 */ /* 0x000fe200078e020d */
[----:B------:R-:W-:Y:S04]  /*35a0*/  BSSY B1, `(.L_x_93) ;  /* 0x0000006000017945 */ /* 0x000fe80003800000 */
[----:B------:R0:W-:Y:S01]  /*35b0*/  @!P5 STG.E.U8 desc[UR52][R6.64+0x39], R53 ;  /* 0x000039350600d986 */ /* 0x0001e2000c101134 */
[----:B------:R-:W-:Y:S05]  /*35c0*/  @P2 BRA `(.L_x_94) ;  /* 0x00000000000c2947 */ /* 0x000fea0003800000 */
[----:B------:R-:W5:Y:S02]  /*35d0*/  LDG.E.U8 R64, desc[UR52][R8.64+0x38] ;  /* 0x0000383408407981 */ /* 0x000f64000c1e1100 */
[----:B-----5:R-:W-:-:S05]  /*35e0*/  PRMT R0, R64, 0x8880, RZ ;  /* 0x0000888040007816 */ /* 0x020fca00000000ff */
[----:B------:R-:W-:-:S07]  /*35f0*/  IMAD R13, R0, R23, RZ ;  /* 0x00000017000d7224 */ /* 0x000fce00078e02ff */
.L_x_94:
[----:B------:R-:W-:Y:S05]  /*3600*/  BSYNC B1 ;  /* 0x0000000000017941 */ /* 0x000fea0003800000 */
.L_x_93:
[----:B------:R-:W-:Y:S01]  /*3610*/  @!P2 IMAD R3, R54, R22, R13 ;  /* 0x000000163603a224 */ /* 0x000fe200078e020d */
[----:B------:R-:W-:Y:S01]  /*3620*/  ISETP.LT.OR P1, PT, R67, 0x9, !P1 ;  /* 0x000000094300780c */ /* 0x000fe20004f21670 */
[----:B------:R-:W-:Y:S03]  /*3630*/  BSSY B1, `(.L_x_95) ;  /* 0x0000006000017945 */ /* 0x000fe60003800000 */
[----:B------:R0:W-:Y:S09]  /*3640*/  @!P2 STG.E.U8 desc[UR52][R4.64+0x38], R3 ;  /* 0x000038030400a986 */ /* 0x0001f2000c101134 */
[----:B------:R-:W-:Y:S05]  /*3650*/  @P1 BRA `(.L_x_96) ;  /* 0x00000000000c1947 */ /* 0x000fea0003800000 */
[----:B------:R-:W5:Y:S02]  /*3660*/  LDG.E.U8 R64, desc[UR52][R8.64+0x39] ;  /* 0x0000393408407981 */ /* 0x000f64000c1e1100 */
[----:B-----5:R-:W-:-:S05]  /*3670*/  PRMT R0, R64, 0x8880, RZ ;  /* 0x0000888040007816 */ /* 0x020fca00000000ff */
[----:B------:R-:W-:-:S07]  /*3680*/  IMAD R13, R0, R23, RZ ;  /* 0x00000017000d7224 */ /* 0x000fce00078e02ff */
.L_x_96:
[----:B------:R-:W-:Y:S05]  /*3690*/  BSYNC B1 ;  /* 0x0000000000017941 */ /* 0x000fea0003800000 */
.L_x_95:
[----:B------:R-:W-:Y:S01]  /*36a0*/  IMAD R13, R55, R22, R13 ;  /* 0x00000016370d7224 */ /* 0x000fe200078e020d */
[----:B------:R-:W-:Y:S06]  /*36b0*/  @P1 BRA `(.L_x_97) ;  /* 0x0000000400c81947 */ /* 0x000fec0003800000 */
[----:B------:R0:W-:Y:S01]  /*36c0*/  STG.E.U8 desc[UR52][R4.64+0x39], R13 ;  /* 0x0000390d04007986 */ /* 0x0001e2000c101134 */
[----:B------:R-:W-:Y:S05]  /*36d0*/  BRA `(.L_x_97) ;  /* 0x0000000400c07947 */ /* 0x000fea0003800000 */
.L_x_32:
[C---:B------:R-:W-:Y:S02]  /*36e0*/  ISETP.GE.AND P3, PT, R69.reuse, 0x1, PT ;  /* 0x000000014500780c */ /* 0x040fe40003f66270 */
[----:B------:R-:W-:Y:S02]  /*36f0*/  ISETP.GE.AND P4, PT, R69, 0x2, PT ;  /* 0x000000024500780c */ /* 0x000fe40003f86270 */
[C---:B------:R-:W-:Y:S02]  /*3700*/  ISETP.LT.OR P0, PT, R67.reuse, 0x1, !P3 ;  /* 0x000000014300780c */ /* 0x040fe40005f01670 */
[C---:B------:R-:W-:Y:S02]  /*3710*/  ISETP.LT.OR P5, PT, R67.reuse, 0x1, !P4 ;  /* 0x000000014300780c */ /* 0x040fe400067a1670 */
[----:B------:R-:W-:Y:S02]  /*3720*/  ISETP.LT.OR P3, PT, R67, 0x9, !P3 ;  /* 0x000000094300780c */ /* 0x000fe40005f61670 */
[----:B------:R-:W-:-:S02]  /*3730*/  ISETP.GE.AND P6, PT, R69, 0x9, PT ;  /* 0x000000094500780c */ /* 0x000fc40003fc6270 */
[----:B------:R-:W-:Y:S02]  /*3740*/  ISETP.LT.OR P4, PT, R67, 0x9, !P4 ;  /* 0x000000094300780c */ /* 0x000fe40006781670 */
[----:B------:R-:W-:Y:S02]  /*3750*/  ISETP.GE.AND P1, PT, R69, 0xa, PT ;  /* 0x0000000a4500780c */ /* 0x000fe40003f26270 */
[C---:B------:R-:W-:Y:S01]  /*3760*/  ISETP.LT.OR P2, PT, R67.reuse, 0x1, !P6 ;  /* 0x000000014300780c */ /* 0x040fe20007741670 */
[-C--:B------:R-:W-:Y:S01]  /*3770*/  @!P0 IMAD R3, R24, R22.reuse, RZ ;  /* 0x0000001618038224 */ /* 0x080fe200078e02ff */
[----:B------:R-:W-:Y:S01]  /*3780*/  ISETP.LT.OR P6, PT, R67, 0x9, !P6 ;  /* 0x000000094300780c */ /* 0x000fe200077c1670 */
[-C--:B------:R-:W-:Y:S02]  /*3790*/  @!P5 IMAD R25, R25, R22.reuse, RZ ;  /* 0x000000161919d224 */ /* 0x080fe400078e02ff */
[----:B------:R-:W-:Y:S01]  /*37a0*/  @!P3 IMAD R9, R26, R22, RZ ;  /* 0x000000161a09b224 */ /* 0x000fe200078e02ff */
[----:B------:R0:W-:Y:S01]  /*37b0*/  @!P0 STG.E.U8 desc[UR52][R6.64], R3 ;  /* 0x0000000306008986 */ /* 0x0001e2000c101134 */
[----:B------:R-:W-:-:S02]  /*37c0*/  ISETP.LT.OR P0, PT, R67, 0x1, !P1 ;  /* 0x000000014300780c */ /* 0x000fc40004f01670 */
[-C--:B------:R-:W-:Y:S01]  /*37d0*/  @!P4 IMAD R27, R27, R22.reuse, RZ ;  /* 0x000000161b1bc224 */ /* 0x080fe200078e02ff */
[----:B------:R-:W-:Y:S01]  /*37e0*/  @!P5 STG.E.U8 desc[UR52][R6.64+0x1], R25 ;  /* 0x000001190600d986 */ /* 0x000fe2000c101134 */
[----:B------:R-:W-:Y:S02]  /*37f0*/  ISETP.LT.OR P1, PT, R67, 0x9, !P1 ;  /* 0x000000094300780c */ /* 0x000fe40004f21670 */
[----:B------:R-:W-:Y:S01]  /*3800*/  @!P2 IMAD R11, R28, R22, RZ ;  /* 0x000000161c0ba224 */ /* 0x000fe200078e02ff */
[----:B------:R1:W-:Y:S01]  /*3810*/  @!P3 STG.E.U8 desc[UR52][R4.64], R9 ;  /* 0x000000090400b986 */ /* 0x0003e2000c101134 */
[----:B------:R-:W-:-:S03]  /*3820*/  ISETP.GE.AND P3, PT, R69, 0x12, PT ;  /* 0x000000124500780c */ /* 0x000fc60003f66270 */
[----:B------:R-:W-:Y:S01]  /*3830*/  @!P4 STG.E.U8 desc[UR52][R4.64+0x1], R27 ;  /* 0x0000011b0400c986 */ /* 0x000fe2000c101134 */
[----:B------:R-:W-:Y:S01]  /*3840*/  ISETP.GE.AND P4, PT, R69, 0x11, PT ;  /* 0x000000114500780c */ /* 0x000fe20003f86270 */
[-C--:B------:R-:W-:Y:S01]  /*3850*/  @!P0 IMAD R29, R29, R22.reuse, RZ ;  /* 0x000000161d1d8224 */ /* 0x080fe200078e02ff */
[C---:B------:R-:W-:Y:S01]  /*3860*/  ISETP.LT.OR P5, PT, R67.reuse, 0x1, !P3 ;  /* 0x000000014300780c */ /* 0x040fe20005fa1670 */
[----:B------:R2:W-:Y:S01]  /*3870*/  @!P2 STG.E.U8 desc[UR52][R6.64+0x8], R11 ;  /* 0x0000080b0600a986 */ /* 0x0005e2000c101134 */
[-C--:B0-----:R-:W-:Y:S01]  /*3880*/  @!P6 IMAD R3, R30, R22.reuse, RZ ;  /* 0x000000161e03e224 */ /* 0x081fe200078e02ff */
[----:B------:R-:W-:Y:S01]  /*3890*/  ISETP.LT.OR P2, PT, R67, 0x1, !P4 ;  /* 0x000000014300780c */ /* 0x000fe20006741670 */
[----:B------:R-:W-:Y:S01]  /*38a0*/  @!P1 IMAD R31, R31, R22, RZ ;  /* 0x000000161f1f9224 */ /* 0x000fe200078e02ff */
[----:B------:R-:W-:Y:S01]  /*38b0*/  @!P0 STG.E.U8 desc[UR52][R6.64+0x9], R29 ;  /* 0x0000091d06008986 */ /* 0x000fe2000c101134 */
[----:B------:R-:W-:Y:S02]  /*38c0*/  ISETP.GE.AND P0, PT, R69, 0x19, PT ;  /* 0x000000194500780c */ /* 0x000fe40003f06270 */
[C---:B------:R-:W-:Y:S01]  /*38d0*/  ISETP.LT.OR P3, PT, R67.reuse, 0x9, !P3 ;  /* 0x000000094300780c */ /* 0x040fe20005f61670 */
[----:B------:R0:W-:Y:S01]  /*38e0*/  @!P6 STG.E.U8 desc[UR52][R4.64+0x8], R3 ;  /* 0x000008030400e986 */ /* 0x0001e2000c101134 */
[----:B------:R-:W-:-:S02]  /*38f0*/  ISETP.LT.OR P4, PT, R67, 0x9, !P4 ;  /* 0x000000094300780c */ /* 0x000fc40006781670 */
[----:B------:R-:W-:Y:S01]  /*3900*/  ISETP.LT.OR P6, PT, R67, 0x1, !P0 ;  /* 0x000000014300780c */ /* 0x000fe200047c1670 */
[-C--:B------:R-:W-:Y:S01]  /*3910*/  @!P5 IMAD R33, R33, R22.reuse, RZ ;  /* 0x000000162121d224 */ /* 0x080fe200078e02ff */
[----:B------:R-:W-:Y:S01]  /*3920*/  @!P1 STG.E.U8 desc[UR52][R4.64+0x9], R31 ;  /* 0x0000091f04009986 */ /* 0x000fe2000c101134 */
[----:B------:R-:W-:Y:S01]  /*3930*/  ISETP.GE.AND P1, PT, R69, 0x1a, PT ;  /* 0x0000001a4500780c */ /* 0x000fe20003f26270 */
[-C--:B-1----:R-:W-:Y:S01]  /*3940*/  @!P2 IMAD R9, R32, R22.reuse, RZ ;  /* 0x000000162009a224 */ /* 0x082fe200078e02ff */
[C---:B------:R-:W-:Y:S01]  /*3950*/  ISETP.LT.OR P0, PT, R67.reuse, 0x9, !P0 ;  /* 0x000000094300780c */ /* 0x040fe20004701670 */
[----:B------:R-:W-:Y:S01]  /*3960*/  @!P5 STG.E.U8 desc[UR52][R6.64+0x11], R33 ;  /* 0x000011210600d986 */ /* 0x000fe2000c101134 */
[----:B------:R-:W-:Y:S02]  /*3970*/  ISETP.LT.OR P5, PT, R67, 0x1, !P1 ;  /* 0x000000014300780c */ /* 0x000fe40004fa1670 */
[-C--:B------:R-:W-:Y:S01]  /*3980*/  @!P3 IMAD R35, R35, R22.reuse, RZ ;  /* 0x000000162323b224 */ /* 0x080fe200078e02ff */
[----:B------:R1:W-:Y:S01]  /*3990*/  @!P2 STG.E.U8 desc[UR52][R6.64+0x10], R9 ;  /* 0x000010090600a986 */ /* 0x0003e2000c101134 */
[-C--:B--2---:R-:W-:Y:S01]  /*39a0*/  @!P4 IMAD R11, R34, R22.reuse, RZ ;  /* 0x00000016220bc224 */ /* 0x084fe200078e02ff */
[----:B------:R-:W-:Y:S01]  /*39b0*/  ISETP.GE.AND P2, PT, R69, 0x21, PT ;  /* 0x000000214500780c */ /* 0x000fe20003f46270 */
[----:B0-----:R-:W-:Y:S01]  /*39c0*/  @!P6 IMAD R3, R36, R22, RZ ;  /* 0x000000162403e224 */ /* 0x001fe200078e02ff */
[----:B------:R-:W-:Y:S01]  /*39d0*/  @!P3 STG.E.U8 desc[UR52][R4.64+0x11], R35 ;  /* 0x000011230400b986 */ /* 0x000fe2000c101134 */
[----:B------:R-:W-:-:S02]  /*39e0*/  ISETP.LT.OR P1, PT, R67, 0x9, !P1 ;  /* 0x000000094300780c */ /* 0x000fc40004f21670 */
[----:B------:R-:W-:Y:S01]  /*39f0*/  ISETP.GE.AND P3, PT, R69, 0x22, PT ;  /* 0x000000224500780c */ /* 0x000fe20003f66270 */
[----:B------:R0:W-:Y:S01]  /*3a00*/  @!P4 STG.E.U8 desc[UR52][R4.64+0x10], R11 ;  /* 0x0000100b0400c986 */ /* 0x0001e2000c101134 */
[----:B------:R-:W-:Y:S01]  /*3a10*/  ISETP.LT.OR P4, PT, R67, 0x1, !P2 ;  /* 0x000000014300780c */ /* 0x000fe20005781670 */
[-C--:B------:R-:W-:Y:S01]  /*3a20*/  @!P5 IMAD R37, R37, R22.reuse, RZ ;  /* 0x000000162525d224 */ /* 0x080fe200078e02ff */
[C---:B------:R-:W-:Y:S01]  /*3a30*/  ISETP.LT.OR P2, PT, R67.reuse, 0x9, !P2 ;  /* 0x000000094300780c */ /* 0x040fe20005741670 */
[----:B------:R2:W-:Y:S01]  /*3a40*/  @!P6 STG.E.U8 desc[UR52][R6.64+0x18], R3 ;  /* 0x000018030600e986 */ /* 0x0005e2000c101134 */
[C---:B------:R-:W-:Y:S01]  /*3a50*/  ISETP.LT.OR P6, PT, R67.reuse, 0x1, !P3 ;  /* 0x000000014300780c */ /* 0x040fe20005fc1670 */
[-C--:B-1----:R-:W-:Y:S01]  /*3a60*/  @!P0 IMAD R9, R38, R22.reuse, RZ ;  /* 0x0000001626098224 */ /* 0x082fe200078e02ff */
[----:B------:R-:W-:Y:S01]  /*3a70*/  ISETP.LT.OR P3, PT, R67, 0x9, !P3 ;  /* 0x000000094300780c */ /* 0x000fe20005f61670 */
[----:B------:R-:W-:Y:S02]  /*3a80*/  @!P5 STG.E.U8 desc[UR52][R6.64+0x19], R37 ;  /* 0x000019250600d986 */ /* 0x000fe4000c101134 */
[----:B------:R-:W-:-:S02]  /*3a90*/  @!P1 IMAD R39, R39, R22, RZ ;  /* 0x0000001627279224 */ /* 0x000fc400078e02ff */
[----:B------:R1:W-:Y:S01]  /*3aa0*/  @!P0 STG.E.U8 desc[UR52][R4.64+0x18], R9 ;  /* 0x0000180904008986 */ /* 0x0003e2000c101134 */
[C---:B------:R-:W-:Y:S01]  /*3ab0*/  ISETP.GE.AND P0, PT, R69.reuse, 0x29, PT ;  /* 0x000000294500780c */ /* 0x040fe20003f06270 */
[-C--:B0-----:R-:W-:Y:S02]  /*3ac0*/  @!P4 IMAD R11, R40, R22.reuse, RZ ;  /* 0x00000016280bc224 */ /* 0x081fe400078e02ff */
[----:B------:R-:W-:Y:S01]  /*3ad0*/  @!P1 STG.E.U8 desc[UR52][R4.64+0x19], R39 ;  /* 0x0000192704009986 */ /* 0x000fe2000c101134 */
[----:B------:R-:W-:Y:S01]  /*3ae0*/  ISETP.GE.AND P1, PT, R69, 0x2a, PT ;  /* 0x0000002a4500780c */ /* 0x000fe20003f26270 */
[-C--:B------:R-:W-:Y:S02]  /*3af0*/  @!P6 IMAD R41, R41, R22.reuse, RZ ;  /* 0x000000162929e224 */ /* 0x080fe400078e02ff */
[-C--:B--2---:R-:W-:Y:S01]  /*3b00*/  @!P2 IMAD R3, R42, R22.reuse, RZ ;  /* 0x000000162a03a224 */ /* 0x084fe200078e02ff */
[----:B------:R-:W-:Y:S01]  /*3b10*/  @!P4 STG.E.U8 desc[UR52][R6.64+0x20], R11 ;  /* 0x0000200b0600c986 */ /* 0x000fe2000c101134 */
[----:B------:R-:W-:Y:S01]  /*3b20*/  ISETP.LT.OR P4, PT, R67, 0x1, !P0 ;  /* 0x000000014300780c */ /* 0x000fe20004781670 */
[----:B------:R-:W-:Y:S01]  /*3b30*/  @!P3 IMAD R43, R43, R22, RZ ;  /* 0x000000162b2bb224 */ /* 0x000fe200078e02ff */
[----:B------:R-:W-:Y:S01]  /*3b40*/  ISETP.LT.OR P5, PT, R67, 0x1, !P1 ;  /* 0x000000014300780c */ /* 0x000fe20004fa1670 */
[----:B------:R-:W-:Y:S01]  /*3b50*/  @!P6 STG.E.U8 desc[UR52][R6.64+0x21], R41 ;  /* 0x000021290600e986 */ /* 0x000fe2000c101134 */
[----:B------:R-:W-:-:S02]  /*3b60*/  ISETP.GE.AND P6, PT, R69, 0x31, PT ;  /* 0x000000314500780c */ /* 0x000fc40003fc6270 */
[C---:B------:R-:W-:Y:S01]  /*3b70*/  ISETP.LT.OR P0, PT, R67.reuse, 0x9, !P0 ;  /* 0x000000094300780c */ /* 0x040fe20004701670 */
[----:B------:R0:W-:Y:S01]  /*3b80*/  @!P2 STG.E.U8 desc[UR52][R4.64+0x20], R3 ;  /* 0x000020030400a986 */ /* 0x0001e2000c101134 */
[C---:B------:R-:W-:Y:S02]  /*3b90*/  ISETP.LT.OR P1, PT, R67.reuse, 0x9, !P1 ;  /* 0x000000094300780c */ /* 0x040fe40004f21670 */
[----:B------:R-:W-:Y:S01]  /*3ba0*/  ISETP.LT.OR P2, PT, R67, 0x1, !P6 ;  /* 0x000000014300780c */ /* 0x000fe20007741670 */
[----:B------:R-:W-:Y:S01]  /*3bb0*/  @!P3 STG.E.U8 desc[UR52][R4.64+0x21], R43 ;  /* 0x0000212b0400b986 */ /* 0x000fe2000c101134 */
[----:B------:R-:W-:Y:S01]  /*3bc0*/  ISETP.GE.AND P3, PT, R69, 0x32, PT ;  /* 0x000000324500780c */ /* 0x000fe20003f66270 */
[-C--:B-1----:R-:W-:Y:S01]  /*3bd0*/  @!P4 IMAD R9, R44, R22.reuse, RZ ;  /* 0x000000162c09c224 */ /* 0x082fe200078e02ff */
[----:B------:R-:W-:Y:S01]  /*3be0*/  ISETP.LT.OR P6, PT, R67, 0x9, !P6 ;  /* 0x000000094300780c */ /* 0x000fe200077c1670 */
[----:B------:R-:W-:-:S03]  /*3bf0*/  @!P5 IMAD R45, R45, R22, RZ ;  /* 0x000000162d2dd224 */ /* 0x000fc600078e02ff */
[----:B------:R1:W-:Y:S01]  /*3c00*/  @!P4 STG.E.U8 desc[UR52][R6.64+0x28], R9 ;  /* 0x000028090600c986 */ /* 0x0003e2000c101134 */
[-C--:B0-----:R-:W-:Y:S01]  /*3c10*/  @!P0 IMAD R3, R46, R22.reuse, RZ ;  /* 0x000000162e038224 */ /* 0x081fe200078e02ff */
[----:B------:R-:W-:Y:S01]  /*3c20*/  ISETP.GE.AND P4, PT, R69, 0x3a, PT ;  /* 0x0000003a4500780c */ /* 0x000fe20003f86270 */
[-C--:B------:R-:W-:Y:S01]  /*3c30*/  @!P1 IMAD R47, R47, R22.reuse, RZ ;  /* 0x000000162f2f9224 */ /* 0x080fe200078e02ff */
[----:B------:R-:W-:Y:S01]  /*3c40*/  @!P5 STG.E.U8 desc[UR52][R6.64+0x29], R45 ;  /* 0x0000292d0600d986 */ /* 0x000fe2000c101134 */
[-C--:B------:R-:W-:Y:S01]  /*3c50*/  @!P2 IMAD R11, R48, R22.reuse, RZ ;  /* 0x00000016300ba224 */ /* 0x080fe200078e02ff */
[----:B------:R-:W-:Y:S02]  /*3c60*/  ISETP.GE.AND P5, PT, R69, 0x39, PT ;  /* 0x000000394500780c */ /* 0x000fe40003fa6270 */
[----:B------:R0:W-:Y:S01]  /*3c70*/  @!P0 STG.E.U8 desc[UR52][R4.64+0x28], R3 ;  /* 0x0000280304008986 */ /* 0x0001e2000c101134 */
[C---:B------:R-:W-:Y:S02]  /*3c80*/  ISETP.LT.OR P0, PT, R67.reuse, 0x1, !P3 ;  /* 0x000000014300780c */ /* 0x040fe40005f01670 */
[C---:B------:R-:W-:Y:S01]  /*3c90*/  ISETP.LT.OR P3, PT, R67.reuse, 0x9, !P3 ;  /* 0x000000094300780c */ /* 0x040fe20005f61670 */
[----:B------:R-:W-:Y:S01]  /*3ca0*/  @!P1 STG.E.U8 desc[UR52][R4.64+0x29], R47 ;  /* 0x0000292f04009986 */ /* 0x000fe2000c101134 */
[C---:B------:R-:W-:Y:S01]  /*3cb0*/  ISETP.LT.OR P1, PT, R67.reuse, 0x1, !P5 ;  /* 0x000000014300780c */ /* 0x040fe20006f21670 */
[----:B-1----:R-:W-:Y:S01]  /*3cc0*/  @!P6 IMAD R9, R50, R22, RZ ;  /* 0x000000163209e224 */ /* 0x002fe200078e02ff */
[C---:B------:R-:W-:Y:S01]  /*3cd0*/  ISETP.LT.OR P5, PT, R67.reuse, 0x9, !P5 ;  /* 0x000000094300780c */ /* 0x040fe20006fa1670 */
[----:B------:R1:W-:Y:S01]  /*3ce0*/  @!P2 STG.E.U8 desc[UR52][R6.64+0x30], R11 ;  /* 0x0000300b0600a986 */ /* 0x0003e2000c101134 */
[----:B------:R-:W-:-:S02]  /*3cf0*/  ISETP.LT.OR P2, PT, R67, 0x1, !P4 ;  /* 0x000000014300780c */ /* 0x000fc40006741670 */
[----:B------:R-:W-:-:S03]  /*3d00*/  ISETP.LT.OR P4, PT, R67, 0x9, !P4 ;  /* 0x000000094300780c */ /* 0x000fc60006781670 */
[-C--:B------:R-:W-:Y:S02]  /*3d10*/  @!P0 IMAD R49, R49, R22.reuse, RZ ;  /* 0x0000001631318224 */ /* 0x080fe400078e02ff */
[-C--:B------:R-:W-:Y:S02]  /*3d20*/  @!P3 IMAD R51, R51, R22.reuse, RZ ;  /* 0x000000163333b224 */ /* 0x080fe400078e02ff */
[-C--:B0-----:R-:W-:Y:S01]  /*3d30*/  @!P1 IMAD R3, R52, R22.reuse, RZ ;  /* 0x0000001634039224 */ /* 0x081fe200078e02ff */
[----:B------:R0:W-:Y:S01]  /*3d40*/  @!P0 STG.E.U8 desc[UR52][R6.64+0x31], R49 ;  /* 0x0000313106008986 */ /* 0x0001e2000c101134 */
[-C--:B-1----:R-:W-:Y:S02]  /*3d50*/  @!P5 IMAD R11, R54, R22.reuse, RZ ;  /* 0x00000016360bd224 */ /* 0x082fe400078e02ff */
[-C--:B------:R-:W-:Y:S01]  /*3d60*/  @!P2 IMAD R53, R53, R22.reuse, RZ ;  /* 0x000000163535a224 */ /* 0x080fe200078e02ff */
[----:B------:R0:W-:Y:S01]  /*3d70*/  @!P6 STG.E.U8 desc[UR52][R4.64+0x30], R9 ;  /* 0x000030090400e986 */ /* 0x0001e2000c101134 */
[----:B------:R-:W-:-:S03]  /*3d80*/  @!P4 IMAD R55, R55, R22, RZ ;  /* 0x000000163737c224 */ /* 0x000fc600078e02ff */
[----:B------:R0:W-:Y:S04]  /*3d90*/  @!P3 STG.E.U8 desc[UR52][R4.64+0x31], R51 ;  /* 0x000031330400b986 */ /* 0x0001e8000c101134 */
[----:B------:R0:W-:Y:S04]  /*3da0*/  @!P1 STG.E.U8 desc[UR52][R6.64+0x38], R3 ;  /* 0x0000380306009986 */ /* 0x0001e8000c101134 */
[----:B------:R0:W-:Y:S04]  /*3db0*/  @!P2 STG.E.U8 desc[UR52][R6.64+0x39], R53 ;  /* 0x000039350600a986 */ /* 0x0001e8000c101134 */
[----:B------:R0:W-:Y:S04]  /*3dc0*/  @!P5 STG.E.U8 desc[UR52][R4.64+0x38], R11 ;  /* 0x0000380b0400d986 */ /* 0x0001e8000c101134 */
[----:B------:R0:W-:Y:S02]  /*3dd0*/  @!P4 STG.E.U8 desc[UR52][R4.64+0x39], R55 ;  /* 0x000039370400c986 */ /* 0x0001e4000c101134 */
.L_x_97:
[----:B------:R-:W-:Y:S05]  /*3de0*/  BSYNC B0 ;  /* 0x0000000000007941 */ /* 0x000fea0003800000 */
.L_x_31:
[----:B------:R-:W-:Y:S01]  /*3df0*/  IMAD.U32 R2, RZ, RZ, UR50 ;  /* 0x00000032ff027e24 */ /* 0x000fe2000f8e00ff */
[----:B------:R-:W-:Y:S01]  /*3e00*/  ULDC.64 UR4, c[0x0][0x650] ;  /* 0x0001940000047ab9 */ /* 0x000fe20000000a00 */
[----:B------:R-:W-:Y:S01]  /*3e10*/  IMAD.U32 R0, RZ, RZ, UR37 ;  /* 0x00000025ff007e24 */ /* 0x000fe2000f8e00ff */
[----:B------:R1:W-:Y:S01]  /*3e20*/  SYNCS.ARRIVE.TRANS64.A1T0 RZ, [R62+UR44], RZ ;  /* 0x000000ff3eff79a7 */ /* 0x0003e2000810002c */
[----:B0-----:R-:W-:Y:S01]  /*3e30*/  IMAD.U32 R3, RZ, RZ, UR51 ;  /* 0x00000033ff037e24 */ /* 0x001fe2000f8e00ff */
[C---:B------:R-:W-:Y:S01]  /*3e40*/  LEA R16, P0, R2.reuse, R16, 0x1 ;  /* 0x0000001002107211 */ /* 0x040fe200078008ff */
[----:B------:R-:W-:Y:S02]  /*3e50*/  IMAD.MOV.U32 R19, RZ, RZ, -0x1 ;  /* 0xffffffffff137424 */ /* 0x000fe400078e00ff */
[----:B------:R-:W-:Y:S01]  /*3e60*/  IMAD.MOV.U32 R18, RZ, RZ, -0x1 ;  /* 0xffffffffff127424 */ /* 0x000fe200078e00ff */
[----:B------:R-:W-:Y:S01]  /*3e70*/  LEA.HI.X R17, R2, R17, R0, 0x1, P0 ;  /* 0x0000001102117211 */ /* 0x000fe200000f0c00 */
[----:B------:R-:W-:Y:S01]  /*3e80*/  IMAD.MOV.U32 R2, RZ, RZ, -0x1 ;  /* 0xffffffffff027424 */ /* 0x000fe200078e00ff */
[----:B------:R-:W-:-:S02]  /*3e90*/  ISETP.GE.U32.AND P0, PT, R16, UR4, PT ;  /* 0x0000000410007c0c */ /* 0x000fc4000bf06070 */
[----:B------:R-:W-:Y:S02]  /*3ea0*/  PRMT R0, RZ, 0x7610, R0 ;  /* 0x00007610ff007816 */ /* 0x000fe40000000000 */
[----:B------:R-:W-:-:S13]  /*3eb0*/  ISETP.GE.U32.AND.EX P0, PT, R17, UR5, PT, P0 ;  /* 0x0000000511007c0c */ /* 0x000fda000bf06100 */
[----:B-1----:R-:W-:Y:S05]  /*3ec0*/  @P0 BRA `(.L_x_98) ;  /* 0x00000004008c0947 */ /* 0x002fea0003800000 */
[----:B------:R-:W0:Y:S01]  /*3ed0*/  S2UR UR6, SR_CTAID.X ;  /* 0x00000000000679c3 */ /* 0x000e220000002500 */
[----:B------:R-:W-:Y:S01]  /*3ee0*/  ULDC.64 UR4, c[0x0][0x628] ;  /* 0x00018a0000047ab9 */ /* 0x000fe20000000a00 */
[----:B------:R-:W-:Y:S01]  /*3ef0*/  ULDC UR7, c[0x0][0x150] ;  /* 0x0000540000077ab9 */ /* 0x000fe20000000800 */
[----:B------:R-:W-:Y:S01]  /*3f00*/  ISETP.NE.U32.AND P0, PT, RZ, UR4, PT ;  /* 0x00000004ff007c0c */ /* 0x000fe2000bf05070 */
[----:B------:R-:W-:Y:S01]  /*3f10*/  ULDC UR15, c[0x0][0x630] ;  /* 0x00018c00000f7ab9 */ /* 0x000fe20000000800 */
[C---:B------:R-:W-:Y:S01]  /*3f20*/  R2UR UR16, R16.reuse ;  /* 0x00000000101072ca */ /* 0x040fe200000e0000 */
[----:B------:R-:W-:Y:S01]  /*3f30*/  ULDC UR18, c[0x0][0x154] ;  /* 0x0000550000127ab9 */ /* 0x000fe20000000800 */
[----:B------:R-:W-:Y:S01]  /*3f40*/  ISETP.NE.AND.EX P0, PT, RZ, UR5, PT, P0 ;  /* 0x00000005ff007c0c */ /* 0x000fe2000bf05300 */
[----:B------:R-:W1:Y:S01]  /*3f50*/  S2UR UR21, SR_CTAID.Y ;  /* 0x00000000001579c3 */ /* 0x000e620000002600 */
[----:B------:R-:W-:Y:S02]  /*3f60*/  R2UR UR17, R17 ;  /* 0x00000000111172ca */ /* 0x000fe400000e0000 */
[----:B------:R-:W-:-:S02]  /*3f70*/  R2UR UR12, R16 ;  /* 0x00000000100c72ca */ /* 0x000fc400000e0000 */
[----:B------:R-:W-:Y:S02]  /*3f80*/  R2UR UR13, R17 ;  /* 0x00000000110d72ca */ /* 0x000fe400000e0000 */
[----:B0-----:R-:W-:-:S05]  /*3f90*/  I2FP.F32.U32 R0, UR6 ;  /* 0x0000000600007c45 */ /* 0x001fca0008201000 */
[----:B------:R-:W-:-:S04]  /*3fa0*/  FMUL R0, R0, UR7 ;  /* 0x0000000700007c20 */ /* 0x000fc80008400000 */
[----:B------:R0:W0:Y:S01]  /*3fb0*/  F2I.U32.TRUNC.NTZ R2, R0 ;  /* 0x0000000000027305 */ /* 0x000022000020f000 */
[----:B-1----:R-:W-:Y:S05]  /*3fc0*/  @!P0 BRA `(.L_x_99) ;  /* 0x0000000000308947 */ /* 0x002fea0003800000 */
        /* <DEDUP_REMOVED lines=12> */
.L_x_99:
[----:B------:R-:W-:Y:S01]  /*4090*/  USHF.R.U64 UR8, UR12, UR15, UR13 ;  /* 0x0000000f0c087299 */ /* 0x000fe2000800120d */
[----:B0-----:R-:W-:Y:S01]  /*40a0*/  I2FP.F32.U32 R0, UR21 ;  /* 0x0000001500007c45 */ /* 0x001fe20008201000 */
[----:B------:R-:W-:Y:S02]  /*40b0*/  USHF.R.U32.HI UR4, URZ, UR15, UR13 ;  /* 0x0000000f3f047299 */ /* 0x000fe4000801160d */
[----:B------:R-:W-:Y:S02]  /*40c0*/  UIADD3 UR7, UP0, URZ, -UR8, URZ ;  /* 0x800000083f077290 */ /* 0x000fe4000ff1e03f */
[----:B------:R-:W-:Y:S01]  /*40d0*/  FMUL R0, R0, UR18 ;  /* 0x0000001200007c20 */ /* 0x000fe20008400000 */
[----:B------:R-:W-:Y:S01]  /*40e0*/  ULDC.64 UR12, c[0x0][0x620] ;  /* 0x00018800000c7ab9 */ /* 0x000fe20000000a00 */
[----:B------:R-:W-:Y:S01]  /*40f0*/  UIADD3.X UR4, URZ, ~UR4, URZ, UP0, !UPT ;  /* 0x800000043f047290 */ /* 0x000fe200087fe43f */
[----:B------:R-:W-:Y:S01]  /*4100*/  UMOV UR10, UR16 ;  /* 0x00000010000a7c82 */ /* 0x000fe20008000000 */
[----:B------:R-:W-:-:S02]  /*4110*/  UMOV UR11, UR17 ;  /* 0x00000011000b7c82 */ /* 0x000fc40008000000 */
[----:B------:R-:W0:Y:S01]  /*4120*/  F2I.U32.TRUNC.NTZ R0, R0 ;  /* 0x0000000000007305 */ /* 0x000e22000020f000 */
[----:B------:R-:W-:Y:S01]  /*4130*/  UIMAD UR4, UR4, UR12, URZ ;  /* 0x0000000c040472a4 */ /* 0x000fe2000f8e023f */
[----:B------:R-:W-:Y:S01]  /*4140*/  R2UR UR17, R2 ;  /* 0x00000000021172ca */ /* 0x000fe200000e0000 */
        /* <DEDUP_REMOVED lines=9> */
[----:B------:R-:W-:Y:S01]  /*41e0*/  USHF.R.U64 UR15, UR10, UR12, UR7 ;  /* 0x0000000c0a0f7299 */ /* 0x000fe20008001207 */
[----:B0-----:R-:W-:Y:S01]  /*41f0*/  R2UR UR13, R0 ;  /* 0x00000000000d72ca */ /* 0x001fe200000e0000 */
[----:B------:R-:W-:Y:S01]  /*4200*/  USHF.R.U32.HI UR7, URZ, UR12, UR7 ;  /* 0x0000000c3f077299 */ /* 0x000fe20008011607 */
[----:B------:R-:W-:Y:S01]  /*4210*/  ISETP.NE.AND.EX P0, PT, RZ, UR5, PT, P0 ;  /* 0x00000005ff007c0c */ /* 0x000fe2000bf05300 */
[----:B------:R-:W-:Y:S01]  /*4220*/  ULDC UR22, c[0x0][0x608] ;  /* 0x0001820000167ab9 */ /* 0x000fe20000000800 */
[----:B------:R-:W-:-:S02]  /*4230*/  UIADD3 UR10, -UR17, URZ, URZ ;  /* 0x0000003f110a7290 */ /* 0x000fc4000fffe13f */
[----:B------:R-:W-:Y:S02]  /*4240*/  USHF.R.U64 UR18, UR15, UR22, UR7 ;  /* 0x000000160f127299 */ /* 0x000fe40008001207 */
[----:B------:R-:W-:Y:S01]  /*4250*/  USHF.R.U32.HI UR7, URZ, UR22, UR7 ;  /* 0x000000163f077299 */ /* 0x000fe20008011607 */
[----:B------:R-:W-:Y:S01]  /*4260*/  UMOV UR16, 0x1 ;  /* 0x0000000100107882 */ /* 0x000fe20000000000 */
[----:B------:R-:W-:Y:S02]  /*4270*/  ULDC UR20, c[0x0][0x144] ;  /* 0x0000510000147ab9 */ /* 0x000fe40000000800 */
[----:B------:R-:W-:Y:S01]  /*4280*/  USHF.R.U64 UR17, UR18, UR23, UR7 ;  /* 0x0000001712117299 */ /* 0x000fe20008001207 */
[----:B------:R-:W-:Y:S01]  /*4290*/  ULDC UR9, c[0x0][0x600] ;  /* 0x0001800000097ab9 */ /* 0x000fe20000000800 */
[----:B------:R-:W-:Y:S02]  /*42a0*/  UIADD3 UR22, -UR13, URZ, URZ ;  /* 0x0000003f0d167290 */ /* 0x000fe4000fffe13f */
[----:B------:R-:W-:-:S02]  /*42b0*/  USHF.L.U32 UR16, UR16, UR23, URZ ;  /* 0x0000001710107299 */ /* 0x000fc4000800063f */
[----:B------:R-:W-:Y:S02]  /*42c0*/  USHF.R.U32.HI UR13, URZ, UR23, UR7 ;  /* 0x000000173f0d7299 */ /* 0x000fe40008011607 */
[----:B------:R-:W-:Y:S02]  /*42d0*/  UIADD3 UR14, UR9, -0x1, URZ ;  /* 0xffffffff090e7890 */ /* 0x000fe4000fffe03f */
[----:B------:R-:W-:Y:S02]  /*42e0*/  ULOP3.LUT UR19, URZ, UR19, URZ, 0x33, !UPT ;  /* 0x000000133f137292 */ /* 0x000fe4000f8e333f */
        /* <DEDUP_REMOVED lines=16> */
.L_x_100:
[----:B------:R-:W-:Y:S01]  /*43f0*/  UISETP.NE.AND UP0, UPT, UR38, URZ, UPT ;  /* 0x0000003f2600728c */ /* 0x000fe2000bf05270 */
[----:B------:R-:W-:Y:S01]  /*4400*/  IMAD.MOV.U32 R0, RZ, RZ, 0x1 ;  /* 0x00000001ff007424 */ /* 0x000fe200078e00ff */
[----:B------:R-:W-:Y:S01]  /*4410*/  USHF.R.U64 UR4, UR12, UR24, UR13 ;  /* 0x000000180c047299 */ /* 0x000fe2000800120d */
[----:B------:R-:W-:Y:S01]  /*4420*/  IMAD.U32 R2, RZ, RZ, UR8 ;  /* 0x00000008ff027e24 */ /* 0x000fe2000f8e00ff */
[----:B------:R-:W-:Y:S02]  /*4430*/  ULOP3.LUT UR19, UR18, UR19, URZ, 0xc0, !UPT ;  /* 0x0000001312137292 */ /* 0x000fe4000f8ec03f */
[----:B------:R-:W-:Y:S02]  /*4440*/  UIADD3 UR5, -UR4, URZ, URZ ;  /* 0x0000003f04057290 */ /* 0x000fe4000fffe13f */
[----:B------:R-:W-:Y:S02]  /*4450*/  ULOP3.LUT UR14, UR15, UR14, URZ, 0xc0, !UPT ;  /* 0x0000000e0f0e7292 */ /* 0x000fe4000f8ec03f */
[----:B------:R-:W-:-:S02]  /*4460*/  UIMAD UR4, UR16, UR4, UR19 ;  /* 0x00000004100472a4 */ /* 0x000fc4000f8e0213 */
        /* <DEDUP_REMOVED lines=9> */
.L_x_98:
[----:B------:R-:W-:Y:S02]  /*4500*/  LOP3.LUT P0, RZ, R0, 0xff, RZ, 0xc0, !PT ;  /* 0x000000ff00ff7812 */ /* 0x000fe4000780c0ff */
[----:B------:R-:W-:-:S11]  /*4510*/  LOP3.LUT R68, R68, 0x1, RZ, 0x3c, !PT ;  /* 0x0000000144447812 */ /* 0x000fd600078e3cff */
[----:B------:R-:W-:Y:S05]  /*4520*/  @P0 BRA `(.L_x_101) ;  /* 0xffffffd000240947 */ /* 0x000fea000383ffff */
[----:B------:R-:W-:Y:S05]  /*4530*/  EXIT ;  /* 0x000000000000794d */ /* 0x000fea0003800000 */
.L_x_12:
[----:B------:R-:W-:-:S08]  /*4540*/  ISETP.NE.AND P0, PT, RZ, UR8, PT ;  /* 0x00000008ff007c0c */ /* 0x000fd0000bf05270 */
[----:B-----5:R-:W0:-:S00]  /*4550*/  USETMAXREG.DEALLOC.CTAPOOL 0x28 ;  /* 0x00000028000079c8 */ /* 0x020e0000080e0500 */
[----:B------:R-:W-:Y:S05]  /*4560*/  @P0 EXIT ;  /* 0x000000000000094d */ /* 0x000fea0003800000 */
[----:B0-----:R-:W-:Y:S01]  /*4570*/  LOP3.LUT P0, RZ, R5, 0xff, RZ, 0xc0, !PT ;  /* 0x000000ff05ff7812 */ /* 0x001fe2000780c0ff */
[----:B------:R-:W-:Y:S02]  /*4580*/  IMAD.MOV.U32 R8, RZ, RZ, 0x1 ;  /* 0x00000001ff087424 */ /* 0x000fe400078e00ff */
[----:B------:R-:W-:-:S10]  /*4590*/  IMAD.MOV.U32 R0, RZ, RZ, RZ ;  /* 0x000000ffff007224 */ /* 0x000fd400078e00ff */
[----:B------:R-:W-:Y:S05]  /*45a0*/  @!P0 BRA `(.L_x_102) ;  /* 0x0000000c00108947 */ /* 0x000fea0003800000 */
[----:B------:R-:W-:Y:S01]  /*45b0*/  LOP3.LUT P0, RZ, R4, 0x1f, RZ, 0xc0, !PT ;  /* 0x0000001f04ff7812 */ /* 0x000fe2000780c0ff */
[----:B------:R-:W-:Y:S01]  /*45c0*/  ULDC UR5, c[0x0][0x658] ;  /* 0x0001960000057ab9 */ /* 0x000fe20000000800 */
[----:B------:R-:W-:Y:S01]  /*45d0*/  UMOV UR6, 0xffffffff ;  /* 0xffffffff00067882 */ /* 0x000fe20000000000 */
[----:B------:R-:W-:Y:S01]  /*45e0*/  BSSY B0, `(.L_x_102) ;  /* 0x00000c0000007945 */ /* 0x000fe20003800000 */
[----:B------:R-:W-:Y:S01]  /*45f0*/  USHF.L.U32 UR6, UR6, UR5, URZ ;  /* 0x0000000506067299 */ /* 0x000fe2000800063f */
[C---:B------:R-:W-:Y:S01]  /*4600*/  ISETP.NE.AND P3, PT, R3.reuse, RZ, PT ;  /* 0x000000ff0300720c */ /* 0x040fe20003f65270 */
[----:B------:R-:W-:Y:S01]  /*4610*/  IMAD.MOV.U32 R9, RZ, RZ, 0x1 ;  /* 0x00000001ff097424 */ /* 0x000fe200078e00ff */
[----:B------:R-:W-:Y:S01]  /*4620*/  ISETP.NE.OR P0, PT, R3, RZ, !P0 ;  /* 0x000000ff0300720c */ /* 0x000fe20004705670 */
[----:B------:R-:W-:Y:S01]  /*4630*/  IMAD.MOV.U32 R8, RZ, RZ, 0x1 ;  /* 0x00000001ff087424 */ /* 0x000fe200078e00ff */
[----:B------:R-:W-:Y:S01]  /*4640*/  ULDC UR4, c[0x0][0x600] ;  /* 0x0001800000047ab9 */ /* 0x000fe20000000800 */
[----:B------:R-:W-:Y:S01]  /*4650*/  IMAD.MOV.U32 R0, RZ, RZ, RZ ;  /* 0x000000ffff007224 */ /* 0x000fe200078e00ff */
[----:B------:R-:W-:Y:S01]  /*4660*/  UMOV UR7, 0x1 ;  /* 0x0000000100077882 */ /* 0x000fe20000000000 */
[----:B------:R-:W-:-:S02]  /*4670*/  UIADD3 UR21, UR39, 0x1, URZ ;  /* 0x0000000127157890 */ /* 0x000fc4000fffe03f */
[----:B------:R-:W-:Y:S02]  /*4680*/  ULOP3.LUT UR20, UR36, 0x2, URZ, 0xfc, !UPT ;  /* 0x0000000224147892 */ /* 0x000fe4000f8efc3f */
[----:B------:R-:W-:Y:S02]  /*4690*/  UIADD3 UR4, UR4, -0x1, URZ ;  /* 0xffffffff04047890 */ /* 0x000fe4000fffe03f */
[----:B------:R-:W-:Y:S02]  /*46a0*/  USHF.L.U32 UR5, UR7, UR5, URZ ;  /* 0x0000000507057299 */ /* 0x000fe4000800063f */
[----:B------:R-:W-:Y:S01]  /*46b0*/  ULOP3.LUT UR6, URZ, UR6, URZ, 0x33, !UPT ;  /* 0x000000063f067292 */ /* 0x000fe2000f8e333f */
[----:B------:R-:W-:-:S11]  /*46c0*/  ULDC.64 UR18, c[0x0][0x198] ;  /* 0x0000660000127ab9 */ /* 0x000fd60000000a00 */
.L_x_114:
[----:B------:R-:W-:-:S03]  /*46d0*/  UMOV UR7, 0xffffffff ;  /* 0xffffffff00077882 */ /* 0x000fc60000000000 */
[----:B-1----:R-:W-:Y:S05]  /*46e0*/  BRA.DIV UR7, `(.L_x_103) ;  /* 0x0000000e07d87947 */ /* 0x002fea000b800000 */
[----:B------:R-:W-:-:S13]  /*46f0*/  ELECT P6, URZ, PT ;  /* 0x00000000003f782f */ /* 0x000fda00038c0000 */
.L_x_127:
[----:B------:R-:W0:Y:S01]  /*4700*/  LDC R3, c[0x0][0x28c] ;  /* 0x0000a300ff037b82 */ /* 0x000e220000000800 */
[----:B------:R-:W-:Y:S01]  /*4710*/  BSSY B1, `(.L_x_104) ;  /* 0x0000035000017945 */ /* 0x000fe20003800000 */
[----:B0-----:R-:W-:-:S13]  /*4720*/  ISETP.LT.OR P6, PT, R3, 0x1, !P6 ;  /* 0x000000010300780c */ /* 0x001fda00077c1670 */
[----:B------:R-:W-:Y:S05]  /*4730*/  @P6 BRA `(.L_x_105) ;  /* 0x0000000000c86947 */ /* 0x000fea0003800000 */
[----:B------:R-:W-:Y:S02]  /*4740*/  IMAD.SHL.U32 R18, R18, 0x40, RZ ;  /* 0x0000004012127824 */ /* 0x000fe400078e00ff */
[----:B------:R-:W-:Y:S02]  /*4750*/  IMAD.SHL.U32 R19, R19, 0x40, RZ ;  /* 0x0000004013137824 */ /* 0x000fe400078e00ff */
[----:B------:R-:W-:Y:S02]  /*4760*/  IMAD.MOV.U32 R11, RZ, RZ, RZ ;  /* 0x000000ffff0b7224 */ /* 0x000fe400078e00ff */
[----:B------:R-:W-:Y:S02]  /*4770*/  IMAD.U32 R12, RZ, RZ, UR21 ;  /* 0x00000015ff0c7e24 */ /* 0x000fe4000f8e00ff */
[----:B------:R-:W-:Y:S02]  /*4780*/  IMAD.MOV.U32 R3, RZ, RZ, R8 ;  /* 0x000000ffff037224 */ /* 0x000fe400078e0008 */
[----:B------:R-:W-:-:S07]  /*4790*/  IMAD.MOV.U32 R4, RZ, RZ, R0 ;  /* 0x000000ffff047224 */ /* 0x000fce00078e0000 */
.L_x_109:
[----:B------:R-:W0:Y:S01]  /*47a0*/  S2R R6, SR_CgaCtaId ;  /* 0x0000000000067919 */ /* 0x000e220000008800 */
[----:B-1----:R-:W-:-:S04]  /*47b0*/  MOV R5, 0x400 ;  /* 0x0000040000057802 */ /* 0x002fc80000000f00 */
[----:B0-----:R-:W-:Y:S02]  /*47c0*/  LEA R7, R6, R5, 0x18 ;  /* 0x0000000506077211 */ /* 0x001fe400078ec0ff */
[----:B------:R-:W-:Y:S01]  /*47d0*/  SHF.L.U32 R5, R3, 0x1f, RZ ;  /* 0x0000001f03057819 */ /* 0x000fe200000006ff */
[----:B------:R-:W0:Y:S02]  /*47e0*/  @!P3 LDC R6, c[0x0][0x500] ;  /* 0x00014000ff06bb82 */ /* 0x000e240000000800 */
[----:B------:R-:W-:-:S04]  /*47f0*/  IMAD R10, R4, 0x8, R7 ;  /* 0x00000008040a7824 */ /* 0x000fc800078e0207 */
[----:B------:R-:W1:Y:S02]  /*4800*/  SYNCS.PHASECHK.TRANS64.TRYWAIT P1, [R10+URZ+0x20], R5 ;  /* 0x000020050a0075a7 */ /* 0x000e64000802017f */
[----:B-1----:R-:W-:Y:S05]  /*4810*/  @!P1 BRA `(.L_x_106) ;  /* 0x0000000c00ac9947 */ /* 0x002fea0003800000 */
.L_x_128:
[----:B------:R-:W-:Y:S01]  /*4820*/  UPRMT UR7, UR20, 0x9910, URZ ;  /* 0x0000991014077896 */ /* 0x000fe2000800003f */
[----:B0-----:R0:W-:Y:S03]  /*4830*/  @!P3 SYNCS.ARRIVE.TRANS64 RZ, [R10+URZ], R6 ;  /* 0x000000060affb9a7 */ /* 0x0011e6000800003f */
[----:B------:R-:W-:-:S06]  /*4840*/  UISETP.NE.AND UP0, UPT, UR7, 0x2, UPT ;  /* 0x000000020700788c */ /* 0x000fcc000bf05270 */
[----:B------:R-:W-:-:S13]  /*4850*/  PLOP3.LUT P1, PT, PT, PT, UP0, 0x80, 0x0 ;  /* 0x000000000000781c */ /* 0x000fda0003f2f008 */
[----:B0-----:R-:W-:Y:S05]  /*4860*/  @P1 BRA `(.L_x_107) ;  /* 0x0000000000041947 */ /* 0x001fea0003800000 */
[----:B------:R-:W-:Y:S01]  /*4870*/  BPT.TRAP 0x1 ;  /* 0x000000040000795c */ /* 0x000fe20000300000 */
.L_x_107:
[----:B------:R-:W-:Y:S05]  /*4880*/  @P0 BRA `(.L_x_108) ;  /* 0x0000000000040947 */ /* 0x000fea0003800000 */
[----:B------:R-:W-:Y:S01]  /*4890*/  BPT.TRAP 0x1 ;  /* 0x000000040000795c */ /* 0x000fe20000300000 */
.L_x_108:
[----:B------:R-:W-:Y:S01]  /*48a0*/  IMAD R7, R4, 0x2000, R7 ;  /* 0x0000200004077824 */ /* 0x000fe200078e0207 */
[----:B------:R-:W-:Y:S01]  /*48b0*/  R2UR UR9, R10 ;  /* 0x000000000a0972ca */ /* 0x000fe200000e0000 */
[----:B------:R-:W-:Y:S01]  /*48c0*/  VIADD R12, R12, 0xffffffff ;  /* 0xffffffff0c0c7836 */ /* 0x000fe20000000000 */
[----:B------:R-:W-:Y:S01]  /*48d0*/  UIADD3 UR14, UP0, UR18, 0xf0, URZ ;  /* 0x000000f0120e7890 */ /* 0x000fe2000ff1e03f */
[----:B------:R-:W-:Y:S01]  /*48e0*/  R2UR UR11, R19 ;  /* 0x00000000130b72ca */ /* 0x000fe200000e0000 */
[----:B------:R-:W-:Y:S01]  /*48f0*/  UIADD3 UR22, UP1, UR18, 0x1f0, URZ ;  /* 0x000001f012167890 */ /* 0x000fe2000ff3e03f */
[----:B------:R-:W-:Y:S01]  /*4900*/  R2UR UR7, R7 ;  /* 0x00000000070772ca */ /* 0x000fe200000e0000 */
[----:B------:R-:W-:Y:S01]  /*4910*/  UIADD3.X UR15, URZ, UR19, URZ, UP0, !UPT ;  /* 0x000000133f0f7290 */ /* 0x000fe200087fe43f */
[C---:B------:R-:W-:Y:S01]  /*4920*/  R2UR UR10, R11.reuse ;  /* 0x000000000b0a72ca */ /* 0x040fe200000e0000 */
[----:B------:R-:W-:Y:S01]  /*4930*/  VIADD R4, R4, 0x1 ;  /* 0x0000000104047836 */ /* 0x000fe20000000000 */
[----:B------:R-:W-:Y:S01]  /*4940*/  R2UR UR12, R2 ;  /* 0x00000000020c72ca */ /* 0x000fe200000e0000 */
[----:B------:R-:W-:Y:S01]  /*4950*/  UIADD3.X UR23, URZ, UR19, URZ, UP1, !UPT ;  /* 0x000000133f177290 */ /* 0x000fe20008ffe43f */
[----:B------:R-:W-:Y:S01]  /*4960*/  R2UR UR13, R18 ;  /* 0x00000000120d72ca */ /* 0x000fe200000e0000 */
[----:B------:R-:W-:Y:S01]  /*4970*/  UMOV UR16, 0x0 ;  /* 0x0000000000107882 */ /* 0x000fe20000000000 */
[----:B------:R-:W-:Y:S01]  /*4980*/  ISETP.GT.AND P2, PT, R12, 0x1, PT ;  /* 0x000000010c00780c */ /* 0x000fe20003f44270 */
[----:B------:R-:W-:Y:S01]  /*4990*/  UMOV UR17, 0x10000000 ;  /* 0x1000000000117882 */ /* 0x000fe20000000000 */
[----:B------:R-:W-:Y:S01]  /*49a0*/  ISETP.NE.AND P1, PT, R4, 0x4, PT ;  /* 0x000000040400780c */ /* 0x000fe20003f25270 */
[----:B------:R-:W-:-:S02]  /*49b0*/  VIADD R11, R11, 0x80 ;  /* 0x000000800b0b7836 */ /* 0x000fc40000000000 */
[----:B------:R-:W-:Y:S01]  /*49c0*/  UIADD3 UR8, UR7, 0x180, URZ ;  /* 0x0000018007087890 */ /* 0x000fe2000fffe03f */
[----:B------:R-:W-:Y:S01]  /*49d0*/  SEL R6, RZ, 0x1, P1 ;  /* 0x00000001ff067807 */ /* 0x000fe20000800000 */
[----:B------:R-:W-:Y:S01]  /*49e0*/  UIADD3 UR7, UR7, 0x8180, URZ ;  /* 0x0000818007077890 */ /* 0x000fe2000fffe03f */
[----:B------:R-:W-:Y:S02]  /*49f0*/  SEL R4, R4, RZ, P1 ;  /* 0x000000ff04047207 */ /* 0x000fe40000800000 */
[----:B------:R-:W-:-:S04]  /*4a00*/  LOP3.LUT R3, R3, R6, RZ, 0x3c, !PT ;  /* 0x0000000603037212 */ /* 0x000fc800078e3cff */
[----:B------:R0:W-:Y:S02]  /*4a10*/  UTMALDG.3D [UR8], [UR14], desc[UR16] ;  /* 0x000010080e0075b4 */ /* 0x0001e40008011000 */
[----:B0-----:R-:W-:Y:S01]  /*4a20*/  UMOV UR8, UR7 ;  /* 0x0000000700087c82 */ /* 0x001fe20008000000 */
[----:B------:R-:W-:Y:S02]  /*4a30*/  UMOV UR11, UR13 ;  /* 0x0000000d000b7c82 */ /* 0x000fe40008000000 */
[----:B------:R0:W-:Y:S02]  /*4a40*/  UTMALDG.3D [UR8], [UR22], desc[UR16] ;  /* 0x00001008160075b4 */ /* 0x0001e40008011000 */
[----:B0-----:R-:W-:Y:S05]  /*4a50*/  @P2 BRA `(.L_x_109) ;  /* 0xfffffffc00502947 */ /* 0x001fea000383ffff */
.L_x_105:
[----:B------:R-:W-:Y:S05]  /*4a60*/  BSYNC B1 ;  /* 0x0000000000017941 */ /* 0x000fea0003800000 */
.L_x_104:
[----:B------:R-:W-:Y:S01]  /*4a70*/  LOP3.LUT P4, RZ, R9, 0xff, RZ, 0xc0, !PT ;  /* 0x000000ff09ff7812 */ /* 0x000fe2000788c0ff */
[----:B------:R-:W-:Y:S01]  /*4a80*/  VIADD R0, R0, UR39 ;  /* 0x0000002700007c36 */ /* 0x000fe20008000000 */
[----:B------:R-:W-:Y:S01]  /*4a90*/  ULDC.64 UR8, c[0x0][0x650] ;  /* 0x0001940000087ab9 */ /* 0x000fe20000000a00 */
[----:B------:R-:W-:Y:S01]  /*4aa0*/  BSSY B1, `(.L_x_110) ;  /* 0x0000071000017945 */ /* 0x000fe20003800000 */
[----:B------:R-:W-:Y:S01]  /*4ab0*/  IMAD.MOV.U32 R19, RZ, RZ, -0x1 ;  /* 0xffffffffff137424 */ /* 0x000fe200078e00ff */
[----:B------:R-:W-:Y:S01]  /*4ac0*/  PRMT R9, RZ, 0x7610, R9 ;  /* 0x00007610ff097816 */ /* 0x000fe20000000009 */
[----:B------:R-:W-:Y:S01]  /*4ad0*/  IMAD.MOV.U32 R18, RZ, RZ, -0x1 ;  /* 0xffffffffff127424 */ /* 0x000fe200078e00ff */
[C---:B------:R-:W-:Y:S02]  /*4ae0*/  ISETP.GT.U32.AND P1, PT, R0.reuse, 0x3, PT ;  /* 0x000000030000780c */ /* 0x040fe40003f24070 */
[----:B------:R-:W-:Y:S02]  /*4af0*/  SHF.R.U32.HI R2, RZ, 0x2, R0 ;  /* 0x00000002ff027819 */ /* 0x000fe40000011600 */
[----:B------:R-:W-:-:S02]  /*4b00*/  LOP3.LUT R0, R0, 0x3, RZ, 0xc0, !PT ;  /* 0x0000000300007812 */ /* 0x000fc400078ec0ff */
[----:B------:R-:W0:Y:S01]  /*4b10*/  @P4 S2R R4, SR_CgaCtaId ;  /* 0x0000000000044919 */ /* 0x000e220000008800 */
[----:B------:R-:W-:Y:S02]  /*4b20*/  @P4 MOV R3, 0x400 ;  /* 0x0000040000034802 */ /* 0x000fe40000000f00 */
[----:B------:R-:W-:-:S04]  /*4b30*/  LOP3.LUT R2, R2, 0x1, RZ, 0xc0, !PT ;  /* 0x0000000102027812 */ /* 0x000fc800078ec0ff */
[----:B------:R-:W-:Y:S02]  /*4b40*/  ISETP.NE.U32.AND P2, PT, R2, 0x1, PT ;  /* 0x000000010200780c */ /* 0x000fe40003f45070 */
[----:B0-----:R-:W-:Y:S01]  /*4b50*/  @P4 LEA R3, R4, R3, 0x18 ;  /* 0x0000000304034211 */ /* 0x001fe200078ec0ff */
[----:B------:R-:W-:-:S03]  /*4b60*/  IMAD.U32 R4, RZ, RZ, UR39 ;  /* 0x00000027ff047e24 */ /* 0x000fc6000f8e00ff */
[----:B------:R0:W-:Y:S01]  /*4b70*/  @P4 SYNCS.ARRIVE.TRANS64.A1T0 RZ, [R3+URZ+0x78], RZ ;  /* 0x000078ff03ff49a7 */ /* 0x0001e2000810003f */
[----:B------:R-:W-:Y:S02]  /*4b80*/  IADD3 R16, P4, R16, UR50, RZ ;  /* 0x0000003210107c10 */ /* 0x000fe4000ff9e0ff */
[----:B------:R-:W-:Y:S02]  /*4b90*/  ISETP.LT.U32.AND P1, PT, R4, 0x4, P1 ;  /* 0x000000040400780c */ /* 0x000fe40000f21070 */
[----:B------:R-:W-:Y:S02]  /*4ba0*/  IADD3.X R17, R17, UR37, RZ, P4, !PT ;  /* 0x0000002511117c10 */ /* 0x000fe4000a7fe4ff */
[----:B------:R-:W-:Y:S02]  /*4bb0*/  ISETP.GE.U32.AND P4, PT, R16, UR8, PT ;  /* 0x0000000810007c0c */ /* 0x000fe4000bf86070 */
[----:B0-----:R-:W-:Y:S02]  /*4bc0*/  SEL R3, RZ, 0x1, !P1 ;  /* 0x00000001ff037807 */ /* 0x001fe40004800000 */
[----:B------:R-:W-:-:S02]  /*4bd0*/  ISETP.GE.U32.AND.EX P1, PT, R17, UR9, PT, P4 ;  /* 0x0000000911007c0c */ /* 0x000fc4000bf26140 */
[----:B------:R-:W-:-:S04]  /*4be0*/  ISETP.GT.U32.AND P2, PT, R4, 0x3, !P2 ;  /* 0x000000030400780c */ /* 0x000fc80005744070 */
[----:B------:R-:W-:-:S04]  /*4bf0*/  SEL R2, RZ, 0x1, !P2 ;  /* 0x00000001ff027807 */ /* 0x000fc80005000000 */
[--C-:B------:R-:W-:Y:S01]  /*4c00*/  LOP3.LUT R8, R2, R8, R3.reuse, 0x96, !PT ;  /* 0x0000000802087212 */ /* 0x100fe200078e9603 */
[----:B------:R-:W-:Y:S01]  /*4c10*/  IMAD.MOV.U32 R2, RZ, RZ, -0x1 ;  /* 0xffffffffff027424 */ /* 0x000fe200078e00ff */
[----:B------:R-:W-:Y:S01]  /*4c20*/  PRMT R3, RZ, 0x7610, R3 ;  /* 0x00007610ff037816 */ /* 0x000fe20000000003 */
[----:B------:R-:W-:Y:S06]  /*4c30*/  @P1 BRA `(.L_x_111) ;  /* 0x00000004005c1947 */ /* 0x000fec0003800000 */
[----:B------:R-:W0:Y:S01]  /*4c40*/  S2UR UR7, SR_CTAID.X ;  /* 0x00000000000779c3 */ /* 0x000e220000002500 */
[----:B------:R-:W-:Y:S01]  /*4c50*/  ULDC.64 UR8, c[0x0][0x628] ;  /* 0x00018a0000087ab9 */ /* 0x000fe20000000a00 */
[----:B------:R-:W-:Y:S01]  /*4c60*/  ULDC UR10, c[0x0][0x150] ;  /* 0x00005400000a7ab9 */ /* 0x000fe20000000800 */
[----:B------:R-:W-:Y:S01]  /*4c70*/  ISETP.NE.U32.AND P1, PT, RZ, UR8, PT ;  /* 0x00000008ff007c0c */ /* 0x000fe2000bf25070 */
[----:B------:R-:W-:Y:S01]  /*4c80*/  ULDC UR11, c[0x0][0x630] ;  /* 0x00018c00000b7ab9 */ /* 0x000fe20000000800 */
[----:B------:R-:W-:Y:S01]  /*4c90*/  ULDC UR13, c[0x0][0x154] ;  /* 0x00005500000d7ab9 */ /* 0x000fe20000000800 */
[----:B------:R-:W-:Y:S01]  /*4ca0*/  IMAD.MOV.U32 R2, RZ, RZ, R16 ;  /* 0x000000ffff027224 */ /* 0x000fe200078e0010 */
[----:B------:R-:W-:Y:S01]  /*4cb0*/  ISETP.NE.AND.EX P1, PT, RZ, UR9, PT, P1 ;  /* 0x00000009ff007c0c */ /* 0x000fe2000bf25310 */
[----:B------:R-:W2:Y:S01]  /*4cc0*/  S2UR UR12, SR_CTAID.Y ;  /* 0x00000000000c79c3 */ /* 0x000ea20000002600 */
[----:B0-----:R-:W-:-:S05]  /*4cd0*/  I2FP.F32.U32 R3, UR7 ;  /* 0x0000000700037c45 */ /* 0x001fca0008201000 */
[----:B------:R-:W-:Y:S01]  /*4ce0*/  FMUL R12, R3, UR10 ;  /* 0x0000000a030c7c20 */ /* 0x000fe20008400000 */
[----:B------:R-:W-:-:S05]  /*4cf0*/  IMAD.MOV.U32 R3, RZ, RZ, R17 ;  /* 0x000000ffff037224 */ /* 0x000fca00078e0011 */
[----:B------:R-:W-:Y:S05]  /*4d00*/  @!P1 BRA `(.L_x_112) ;  /* 0x0000000000289947 */ /* 0x000fea0003800000 */
[----:B------:R-:W-:Y:S02]  /*4d10*/  ULDC UR10, c[0x0][0x634] ;  /* 0x00018d00000a7ab9 */ /* 0x000fe40000000800 */
[----:B------:R-:W-:-:S05]  /*4d20*/  IADD3 R7, P1, R16, UR10, RZ ;  /* 0x0000000a10077c10 */ /* 0x000fca000ff3e0ff */
[----:B------:R-:W-:-:S04]  /*4d30*/  IMAD.X R11, RZ, RZ, R17, P1 ;  /* 0x000000ffff0b7224 */ /* 0x000fc800008e0611 */
[----:B-1----:R-:W-:-:S04]  /*4d40*/  IMAD.WIDE.U32 R4, R11, UR8, RZ ;  /* 0x000000080b047c25 */ /* 0x002fc8000f8e00ff */
[----:B------:R-:W-:-:S04]  /*4d50*/  IMAD.WIDE.U32 R4, P1, R7, UR9, R4 ;  /* 0x0000000907047c25 */ /* 0x000fc8000f820004 */
[----:B------:R-:W-:-:S04]  /*4d60*/  IMAD.WIDE.U32 R6, R7, UR8, RZ ;  /* 0x0000000807067c25 */ /* 0x000fc8000f8e00ff */
[----:B------:R-:W-:Y:S01]  /*4d70*/  IMAD.X R3, RZ, RZ, RZ, P1 ;  /* 0x000000ffff037224 */ /* 0x000fe200008e06ff */
[----:B------:R-:W-:Y:S01]  /*4d80*/  IADD3 RZ, P1, R7, R4, RZ ;  /* 0x0000000407ff7210 */ /* 0x000fe20007f3e0ff */
[----:B------:R-:W-:-:S04]  /*4d90*/  IMAD.MOV.U32 R2, RZ, RZ, R5 ;  /* 0x000000ffff027224 */ /* 0x000fc800078e0005 */
[----:B------:R-:W-:-:S08]  /*4da0*/  IMAD.WIDE.U32.X R2, R11, UR9, R2, P1 ;  /* 0x000000090b027c25 */ /* 0x000fd000088e0402 */
.L_x_112:
[--C-:B-1----:R-:W-:Y:S01]  /*4db0*/  SHF.R.U64 R10, R2, UR11, R3.reuse ;  /* 0x0000000b020a7c19 */ /* 0x102fe20008001203 */
[----:B------:R-:W0:Y:S01]  /*4dc0*/  F2I.U32.TRUNC.NTZ R12, R12 ;  /* 0x0000000c000c7305 */ /* 0x000e22000020f000 */
[----:B------:R-:W-:Y:S01]  /*4dd0*/  SHF.R.U32.HI R2, RZ, UR11, R3 ;  /* 0x0000000bff027c19 */ /* 0x000fe20008011603 */
[----:B------:R-:W-:Y:S01]  /*4de0*/  ULDC.64 UR8, c[0x0][0x620] ;  /* 0x0001880000087ab9 */ /* 0x000fe20000000a00 */
[----:B------:R-:W-:Y:S01]  /*4df0*/  IADD3 R5, P1, RZ, -R10, RZ ;  /* 0x8000000aff057210 */ /* 0x000fe20007f3e0ff */
[----:B------:R-:W-:Y:S01]  /*4e00*/  ULDC.64 UR14, c[0x0][0x640] ;  /* 0x00019000000e7ab9 */ /* 0x000fe20000000a00 */
[----:B--2---:R-:W-:Y:S01]  /*4e10*/  I2FP.F32.U32 R4, UR12 ;  /* 0x0000000c00047c45 */ /* 0x004fe20008201000 */
[----:B------:R-:W1:Y:S01]  /*4e20*/  LDC R14, c[0x0][0x610] ;  /* 0x00018400ff0e7b82 */ /* 0x000e620000000800 */
[----:B------:R-:W-:Y:S01]  /*4e30*/  ULDC UR11, c[0x0][0x658] ;  /* 0x00019600000b7ab9 */ /* 0x000fe20000000800 */
[----:B------:R-:W-:Y:S01]  /*4e40*/  IMAD.X R2, RZ, RZ, ~R2, P1 ;  /* 0x000000ffff027224 */ /* 0x000fe200008e0e02 */
[----:B------:R-:W-:Y:S01]  /*4e50*/  ISETP.NE.U32.AND P1, PT, RZ, UR14, PT ;  /* 0x0000000eff007c0c */ /* 0x000fe2000bf25070 */
[----:B------:R-:W-:Y:S01]  /*4e60*/  FMUL R6, R4, UR13 ;  /* 0x0000000d04067c20 */ /* 0x000fe20008400000 */
[----:B------:R-:W-:Y:S01]  /*4e70*/  ULDC UR13, c[0x0][0x648] ;  /* 0x00019200000d7ab9 */ /* 0x000fe20000000800 */
[----:B------:R-:W-:Y:S01]  /*4e80*/  IMAD R4, R2, UR8, RZ ;  /* 0x0000000802047c24 */ /* 0x000fe2000f8e02ff */
[----:B------:R-:W-:Y:S01]  /*4e90*/  ISETP.NE.AND.EX P1, PT, RZ, UR15, PT, P1 ;  /* 0x0000000fff007c0c */ /* 0x000fe2000bf25310 */
[C---:B------:R-:W-:Y:S01]  /*4ea0*/  IMAD.WIDE.U32 R2, R5.reuse, UR8, R16 ;  /* 0x0000000805027c25 */ /* 0x040fe2000f8e0010 */
[----:B0-----:R-:W-:Y:S01]  /*4eb0*/  R2UR UR8, R12 ;  /* 0x000000000c0872ca */ /* 0x001fe200000e0000 */
[----:B------:R-:W0:Y:S02]  /*4ec0*/  F2I.U32.TRUNC.NTZ R6, R6 ;  /* 0x0000000600067305 */ /* 0x000e24000020f000 */
[----:B------:R-:W-:Y:S01]  /*4ed0*/  IMAD R5, R5, UR9, R4 ;  /* 0x0000000905057c24 */ /* 0x000fe2000f8e0204 */
[----:B------:R-:W-:-:S03]  /*4ee0*/  ULDC UR9, c[0x0][0x618] ;  /* 0x0001860000097ab9 */ /* 0x000fc60000000800 */
[----:B------:R-:W-:-:S05]  /*4ef0*/  IMAD.IADD R3, R3, 0x1, R5 ;  /* 0x0000000103037824 */ /* 0x000fca00078e0205 */
[--C-:B------:R-:W-:Y:S02]  /*4f00*/  SHF.R.U64 R12, R2, UR9, R3.reuse ;  /* 0x00000009020c7c19 */ /* 0x100fe40008001203 */
[----:B------:R-:W-:Y:S01]  /*4f10*/  SHF.R.U32.HI R3, RZ, UR9, R3 ;  /* 0x00000009ff037c19 */ /* 0x000fe20008011603 */
[----:B------:R-:W-:Y:S01]  /*4f20*/  ULDC UR9, c[0x0][0x608] ;  /* 0x0001820000097ab9 */ /* 0x000fe20000000800 */
[----:B0-----:R-:W-:Y:S02]  /*4f30*/  R2UR UR10, R6 ;  /* 0x00000000060a72ca */ /* 0x001fe400000e0000 */
[--C-:B------:R-:W-:Y:S02]  /*4f40*/  SHF.R.U64 R13, R12, UR9, R3.reuse ;  /* 0x000000090c0d7c19 */ /* 0x100fe40008001203 */
[----:B------:R-:W-:Y:S01]  /*4f50*/  SHF.R.U32.HI R2, RZ, UR9, R3 ;  /* 0x00000009ff027c19 */ /* 0x000fe20008011603 */
[----:B------:R-:W-:-:S03]  /*4f60*/  UIADD3 UR9, -UR8, URZ, URZ ;  /* 0x0000003f08097290 */ /* 0x000fc6000fffe13f */
[--C-:B------:R-:W-:Y:S01]  /*4f70*/  SHF.R.U64 R15, R13, UR11, R2.reuse ;  /* 0x0000000b0d0f7c19 */ /* 0x100fe20008001202 */
[----:B------:R-:W-:Y:S01]  /*4f80*/  ULDC UR8, c[0x0][0x144] ;  /* 0x0000510000087ab9 */ /* 0x000fe20000000800 */
[----:B------:R-:W-:-:S03]  /*4f90*/  SHF.R.U32.HI R3, RZ, UR11, R2 ;  /* 0x0000000bff037c19 */ /* 0x000fc60008011602 */
[----:B------:R-:W-:Y:S01]  /*4fa0*/  IMAD.MOV.U32 R2, RZ, RZ, R15 ;  /* 0x000000ffff027224 */ /* 0x000fe200078e000f */
[----:B------:R-:W-:Y:S06]  /*4fb0*/  @!P1 BRA `(.L_x_113) ;  /* 0x0000000000289947 */ /* 0x000fec0003800000 */
[----:B------:R-:W-:Y:S02]  /*4fc0*/  ULDC UR11, c[0x0][0x64c] ;  /* 0x00019300000b7ab9 */ /* 0x000fe40000000800 */
[----:B------:R-:W-:-:S05]  /*4fd0*/  IADD3 R7, P1, R15, UR11, RZ ;  /* 0x0000000b0f077c10 */ /* 0x000fca000ff3e0ff */
[----:B------:R-:W-:-:S04]  /*4fe0*/  IMAD.X R11, RZ, RZ, R3, P1 ;  /* 0x000000ffff0b7224 */ /* 0x000fc800008e0603 */
[----:B------:R-:W-:-:S04]  /*4ff0*/  IMAD.WIDE.U32 R4, R11, UR14, RZ ;  /* 0x0000000e0b047c25 */ /* 0x000fc8000f8e00ff */
[----:B------:R-:W-:-:S04]  /*5000*/  IMAD.WIDE.U32 R4, P1, R7, UR15, R4 ;  /* 0x0000000f07047c25 */ /* 0x000fc8000f820004 */
[----:B------:R-:W-:-:S04]  /*5010*/  IMAD.WIDE.U32 R6, R7, UR14, RZ ;  /* 0x0000000e07067c25 */ /* 0x000fc8000f8e00ff */
[----:B------:R-:W-:Y:S01]  /*5020*/  IMAD.X R3, RZ, RZ, RZ, P1 ;  /* 0x000000ffff037224 */ /* 0x000fe200008e06ff */
[----:B------:R-:W-:Y:S01]  /*5030*/  IADD3 RZ, P1, R7, R4, RZ ;  /* 0x0000000407ff7210 */ /* 0x000fe20007f3e0ff */
[----:B------:R-:W-:-:S04]  /*5040*/  IMAD.MOV.U32 R2, RZ, RZ, R5 ;  /* 0x000000ffff027224 */ /* 0x000fc800078e0005 */
[----:B------:R-:W-:-:S08]  /*5050*/  IMAD.WIDE.U32.X R2, R11, UR15, R2, P1 ;  /* 0x0000000f0b027c25 */ /* 0x000fd000088e0402 */
.L_x_113:
[----:B------:R-:W-:Y:S01]  /*5060*/  UISETP.NE.AND UP0, UPT, UR38, URZ, UPT ;  /* 0x0000003f2600728c */ /* 0x000fe2000bf05270 */
[----:B------:R-:W-:Y:S01]  /*5070*/  SHF.R.U64 R3, R2, UR13, R3 ;  /* 0x0000000d02037c19 */ /* 0x000fe20008001203 */
[----:B------:R-:W-:Y:S01]  /*5080*/  UIADD3 UR10, -UR10, URZ, URZ ;  /* 0x0000003f0a0a7290 */ /* 0x000fe2000fffe13f */
[----:B------:R-:W-:Y:S01]  /*5090*/  LOP3.LUT R2, R13, UR6, RZ, 0xc0, !PT ;  /* 0x000000060d027c12 */ /* 0x000fe2000f8ec0ff */
[----:B------:R-:W-:Y:S02]  /*50a0*/  UIMAD UR7, UR8, UR9, UR7 ;  /* 0x00000009080772a4 */ /* 0x000fe4000f8e0207 */
[----:B------:R-:W-:Y:S01]  /*50b0*/  IMAD.MOV R4, RZ, RZ, -R3 ;  /* 0x000000ffff047224 */ /* 0x000fe200078e0a03 */
[----:B------:R-:W-:Y:S01]  /*50c0*/  ULDC UR8, c[0x0][0x148] ;  /* 0x0000520000087ab9 */ /* 0x000fe20000000800 */
[----:B------:R-:W-:Y:S01]  /*50d0*/  IMAD R19, R3, UR5, R2 ;  /* 0x0000000503137c24 */ /* 0x000fe2000f8e0202 */
[----:B------:R-:W-:Y:S02]  /*50e0*/  LOP3.LUT R3, R12, UR4, RZ, 0xc0, !PT ;  /* 0x000000040c037c12 */ /* 0x000fe4000f8ec0ff */
[----:B------:R-:W-:Y:S01]  /*50f0*/  @UP0 UIMAD UR7, UR8, UR10, UR12 ;  /* 0x0000000a080702a4 */ /* 0x000fe2000f8e020c */
[----:B------:R-:W-:-:S02]  /*5100*/  PLOP3.LUT P1, PT, PT, PT, UP0, 0x80, 0x0 ;  /* 0x000000000000781c */ /* 0x000fc40003f2f008 */
[----:B------:R-:W-:Y:S02]  /*5110*/  ULDC UR8, c[0x0][0x638] ;  /* 0x00018e0000087ab9 */ /* 0x000fe40000000800 */
[----:B------:R-:W-:Y:S02]  /*5120*/  IMAD R2, R4, UR8, R15 ;  /* 0x0000000804027c24 */ /* 0x000fe4000f8e020f */
[----:B-1----:R-:W-:Y:S01]  /*5130*/  IMAD R19, R19, R14, UR7 ;  /* 0x0000000713137e24 */ /* 0x002fe2000f8e020e */
[----:B------:R-:W-:Y:S01]  /*5140*/  ULDC UR7, c[0x0][0x600] ;  /* 0x0001800000077ab9 */ /* 0x000fe20000000800 */
[----:B------:R-:W-:Y:S02]  /*5150*/  IMAD.MOV.U32 R4, RZ, RZ, 0x1 ;  /* 0x00000001ff047424 */ /* 0x000fe400078e00ff */
[----:B------:R-:W-:-:S03]  /*5160*/  IMAD R2, R2, UR7, R3 ;  /* 0x0000000702027c24 */ /* 0x000fc6000f8e0203 */
[----:B------:R-:W-:Y:S02]  /*5170*/  PRMT R3, R4, 0x7610, R3 ;  /* 0x0000761004037816 */ /* 0x000fe40000000003 */
[----:B------:R-:W-:Y:S02]  /*5180*/  SEL R18, R2, R19, !P1 ;  /* 0x0000001302127207 */ /* 0x000fe40004800000 */
[----:B------:R-:W-:Y:S01]  /*5190*/  SEL R19, R19, R2, !P1 ;  /* 0x0000000213137207 */ /* 0x000fe20004800000 */
[----:B------:R-:W-:-:S07]  /*51a0*/  IMAD.MOV.U32 R2, RZ, RZ, R10 ;  /* 0x000000ffff027224 */ /* 0x000fce00078e000a */
.L_x_111:
[----:B------:R-:W-:Y:S05]  /*51b0*/  BSYNC B1 ;  /* 0x0000000000017941 */ /* 0x000fea0003800000 */
.L_x_110:
[----:B------:R-:W-:-:S13]  /*51c0*/  LOP3.LUT P1, RZ, R3, 0xff, RZ, 0xc0, !PT ;  /* 0x000000ff03ff7812 */ /* 0x000fda000782c0ff */
[----:B------:R-:W-:Y:S05]  /*51d0*/  @P1 BRA `(.L_x_114) ;  /* 0xfffffff4003c1947 */ /* 0x000fea000383ffff */
[----:B------:R-:W-:Y:S05]  /*51e0*/  BSYNC B0 ;  /* 0x0000000000007941 */ /* 0x000fea0003800000 */
.L_x_102:
[----:B------:R-:W-:-:S03]  /*51f0*/  UMOV UR7, 0xffffffff ;  /* 0xffffffff00077882 */ /* 0x000fc60000000000 */
[----:B------:R-:W-:Y:S05]  /*5200*/  BRA.DIV UR7, `(.L_x_115) ;  /* 0x0000000607447947 */ /* 0x000fea000b800000 */
[----:B------:R-:W-:-:S13]  /*5210*/  ELECT P6, URZ, PT ;  /* 0x00000000003f782f */ /* 0x000fda00038c0000 */
.L_x_131:
[----:B------:R-:W-:Y:S04]  /*5220*/  BSSY B0, `(.L_x_116) ;  /* 0x000002c000007945 */ /* 0x000fe80003800000 */
[----:B------:R-:W-:Y:S05]  /*5230*/  @!P6 BRA `(.L_x_117) ;  /* 0x0000000000a8e947 */ /* 0x000fea0003800000 */
[----:B------:R-:W-:-:S04]  /*5240*/  ULOP3.LUT UR7, UR36, 0x2, URZ, 0xfc, !UPT ;  /* 0x0000000224077892 */ /* 0x000fc8000f8efc3f */
[----:B------:R-:W-:-:S06]  /*5250*/  UISETP.NE.AND UP0, UPT, UR7, 0x3, UPT ;  /* 0x000000030700788c */ /* 0x000fcc000bf05270 */
[----:B------:R-:W-:-:S13]  /*5260*/  PLOP3.LUT P0, PT, PT, PT, UP0, 0x80, 0x0 ;  /* 0x000000000000781c */ /* 0x000fda0003f0f008 */
[----:B------:R-:W-:Y:S05]  /*5270*/  @!P0 BRA `(.L_x_118) ;  /* 0x0000000000048947 */ /* 0x000fea0003800000 */
[----:B------:R-:W-:Y:S01]  /*5280*/  BPT.TRAP 0x1 ;  /* 0x000000040000795c */ /* 0x000fe20000300000 */
.L_x_118:
[----:B------:R-:W0:Y:S01]  /*5290*/  S2R R3, SR_CgaCtaId ;  /* 0x0000000000037919 */ /* 0x000e220000008800 */
[----:B------:R-:W-:-:S04]  /*52a0*/  MOV R2, 0x400 ;  /* 0x0000040000027802 */ /* 0x000fc80000000f00 */
[----:B0-----:R-:W-:Y:S02]  /*52b0*/  LEA R3, R3, R2, 0x18 ;  /* 0x0000000203037211 */ /* 0x001fe400078ec0ff */
[----:B------:R-:W-:-:S03]  /*52c0*/  SHF.L.U32 R2, R8, 0x1f, RZ ;  /* 0x0000001f08027819 */ /* 0x000fc600000006ff */
[----:B------:R-:W-:-:S04]  /*52d0*/  VIADD R3, R3, 0x20 ;  /* 0x0000002003037836 */ /* 0x000fc80000000000 */
[C---:B------:R-:W-:Y:S02]  /*52e0*/  IMAD R7, R0.reuse, 0x8, R3 ;  /* 0x0000000800077824 */ /* 0x040fe400078e0203 */
[----:B------:R-:W-:Y:S02]  /*52f0*/  VIADD R0, R0, 0x1 ;  /* 0x0000000100007836 */ /* 0x000fe40000000000 */
[----:B------:R-:W0:Y:S03]  /*5300*/  SYNCS.PHASECHK.TRANS64.TRYWAIT P0, [R7+URZ], R2 ;  /* 0x00000002070075a7 */ /* 0x000e26000800017f */
[----:B------:R-:W-:-:S04]  /*5310*/  ISETP.NE.AND P1, PT, R0, 0x4, PT ;  /* 0x000000040000780c */ /* 0x000fc80003f25270 */
[----:B-1----:R-:W-:Y:S02]  /*5320*/  SEL R5, RZ, 0x1, P1 ;  /* 0x00000001ff057807 */ /* 0x002fe40000800000 */
[----:B------:R-:W-:Y:S02]  /*5330*/  SEL R0, R0, RZ, P1 ;  /* 0x000000ff00007207 */ /* 0x000fe40000800000 */
[----:B------:R-:W-:-:S03]  /*5340*/  LOP3.LUT R5, R8, R5, RZ, 0x3c, !PT ;  /* 0x0000000508057212 */ /* 0x000fc600078e3cff */
[----:B------:R-:W-:Y:S01]  /*5350*/  IMAD R9, R0, 0x8, R3 ;  /* 0x0000000800097824 */ /* 0x000fe200078e0203 */
[----:B------:R-:W-:Y:S01]  /*5360*/  SHF.L.U32 R4, R5, 0x1f, RZ ;  /* 0x0000001f05047819 */ /* 0x000fe200000006ff */
[----:B0-----:R-:W-:Y:S06]  /*5370*/  @!P0 BRA `(.L_x_119) ;  /* 0x0000000400088947 */ /* 0x001fec0003800000 */
.L_x_132:
[----:B------:R-:W1:Y:S01]  /*5380*/  SYNCS.PHASECHK.TRANS64.TRYWAIT P0, [R9+URZ], R4 ;  /* 0x00000004090075a7 */ /* 0x000e62000800017f */
[----:B------:R-:W-:-:S05]  /*5390*/  VIADD R0, R0, 0x1 ;  /* 0x0000000100007836 */ /* 0x000fca0000000000 */
[----:B------:R-:W-:-:S04]  /*53a0*/  ISETP.NE.AND P1, PT, R0, 0x4, PT ;  /* 0x000000040000780c */ /* 0x000fc80003f25270 */
[----:B0-----:R-:W-:Y:S02]  /*53b0*/  SEL R2, RZ, 0x1, P1 ;  /* 0x00000001ff027807 */ /* 0x001fe40000800000 */
[----:B------:R-:W-:Y:S02]  /*53c0*/  SEL R0, R0, RZ, P1 ;  /* 0x000000ff00007207 */ /* 0x000fe40000800000 */
[----:B------:R-:W-:-:S03]  /*53d0*/  LOP3.LUT R7, R5, R2, RZ, 0x3c, !PT ;  /* 0x0000000205077212 */ /* 0x000fc600078e3cff */
[----:B------:R-:W-:Y:S01]  /*53e0*/  IMAD R6, R0, 0x8, R3 ;  /* 0x0000000800067824 */ /* 0x000fe200078e0203 */
[----:B------:R-:W-:Y:S01]  /*53f0*/  SHF.L.U32 R5, R7, 0x1f, RZ ;  /* 0x0000001f07057819 */ /* 0x000fe200000006ff */
[----:B-1----:R-:W-:Y:S06]  /*5400*/  @!P0 BRA `(.L_x_120) ;  /* 0x0000000000f88947 */ /* 0x002fec0003800000 */
.L_x_133:
[----:B------:R-:W1:Y:S01]  /*5410*/  SYNCS.PHASECHK.TRANS64.TRYWAIT P0, [R6+URZ], R5 ;  /* 0x00000005060075a7 */ /* 0x000e62000800017f */
[----:B------:R-:W-:-:S05]  /*5420*/  VIADD R0, R0, 0x1 ;  /* 0x0000000100007836 */ /* 0x000fca0000000000 */
[----:B------:R-:W-:-:S04]  /*5430*/  ISETP.NE.AND P1, PT, R0, 0x4, PT ;  /* 0x000000040000780c */ /* 0x000fc80003f25270 */
[----:B------:R-:W-:Y:S02]  /*5440*/  SEL R2, RZ, 0x1, P1 ;  /* 0x00000001ff027807 */ /* 0x000fe40000800000 */
[----:B------:R-:W-:Y:S02]  /*5450*/  SEL R0, R0, RZ, P1 ;  /* 0x000000ff00007207 */ /* 0x000fe40000800000 */
[----:B------:R-:W-:Y:S01]  /*5460*/  LOP3.LUT R2, R7, R2, RZ, 0x3c, !PT ;  /* 0x0000000207027212 */ /* 0x000fe200078e3cff */
[----:B-1----:R-:W-:Y:S06]  /*5470*/  @!P0 BRA `(.L_x_121) ;  /* 0x0000000000f08947 */ /* 0x002fec0003800000 */
.L_x_134:
[----:B------:R-:W-:Y:S01]  /*5480*/  IMAD R3, R0, 0x8, R3 ;  /* 0x0000000800037824 */ /* 0x000fe200078e0203 */
[----:B------:R-:W-:-:S07]  /*5490*/  SHF.L.U32 R0, R2, 0x1f, RZ ;  /* 0x0000001f02007819 */ /* 0x000fce00000006ff */
.L_x_122:
[----:B--2---:R2:W3:Y:S02]  /*54a0*/  SYNCS.PHASECHK.TRANS64.TRYWAIT P0, [R3+URZ], R0 ;  /* 0x00000000030075a7 */ /* 0x0044e4000800017f */
[----:B---3--:R-:W-:Y:S05]  /*54b0*/  @!P0 NANOSLEEP.SYNCS 0x989680 ;  /* 0x009896800000895d */ /* 0x008fea0003900000 */
[----:B------:R-:W3:Y:S02]  /*54c0*/  @!P0 SYNCS.PHASECHK.TRANS64 P0, [R3+URZ], R0 ;  /* 0x00000000030085a7 */ /* 0x000ee4000800007f */
[----:B---3--:R-:W-:Y:S05]  /*54d0*/  @!P0 BRA `(.L_x_122) ;  /* 0xfffffffc00f08947 */ /* 0x008fea000383ffff */
.L_x_117:
[----:B------:R-:W-:Y:S05]  /*54e0*/  BSYNC B0 ;  /* 0x0000000000007941 */ /* 0x000fea0003800000 */
.L_x_116:
[----:B------:R-:W-:Y:S05]  /*54f0*/  EXIT ;  /* 0x000000000000794d */ /* 0x000fea0003800000 */
.L_x_14:
[----:B0-----:R0:W1:Y:S02]  /*5500*/  SYNCS.PHASECHK.TRANS64.TRYWAIT P0, [R59+URZ], R0 ;  /* 0x000000003b0075a7 */ /* 0x001064000800017f */
[----:B-1----:R-:W-:Y:S05]  /*5510*/  @!P0 NANOSLEEP.SYNCS 0x989680 ;  /* 0x009896800000895d */ /* 0x002fea0003900000 */
[----:B------:R-:W1:Y:S02]  /*5520*/  @!P0 SYNCS.PHASECHK.TRANS64 P0, [R59+URZ], R0 ;  /* 0x000000003b0085a7 */ /* 0x000e64000800007f */
[----:B-1----:R-:W-:Y:S05]  /*5530*/  @!P0 BRA `(.L_x_14) ;  /* 0xfffffffc00f08947 */ /* 0x002fea000383ffff */
[----:B------:R-:W-:Y:S05]  /*5540*/  BRA `(.L_x_123) ;  /* 0xffffffc000307947 */ /* 0x000fea000383ffff */
.L_x_19:
[----:B-1----:R1:W2:Y:S02]  /*5550*/  SYNCS.PHASECHK.TRANS64.TRYWAIT P1, [R3+URZ], R0 ;  /* 0x00000000030075a7 */ /* 0x0022a4000802017f */
[----:B--2---:R-:W-:Y:S05]  /*5560*/  @!P1 NANOSLEEP.SYNCS 0x989680 ;  /* 0x009896800000995d */ /* 0x004fea0003900000 */
[----:B------:R-:W2:Y:S02]  /*5570*/  @!P1 SYNCS.PHASECHK.TRANS64 P1, [R3+URZ], R0 ;  /* 0x00000000030095a7 */ /* 0x000ea4000802007f */
[----:B--2---:R-:W-:Y:S05]  /*5580*/  @!P1 BRA `(.L_x_19) ;  /* 0xfffffffc00f09947 */ /* 0x004fea000383ffff */
[----:B------:R-:W-:Y:S05]  /*5590*/  BRA `(.L_x_18) ;  /* 0xffffffc0009c7947 */ /* 0x000fea000383ffff */
.L_x_24:
[----:B-1----:R-:W-:-:S04]  /*55a0*/  IMAD.U32 R4, RZ, RZ, UR4 ;  /* 0x00000004ff047e24 */ /* 0x002fc8000f8e00ff */
[----:B------:R1:W2:Y:S03]  /*55b0*/  SYNCS.PHASECHK.TRANS64.TRYWAIT P1, [R4+URZ], R3 ;  /* 0x00000003040075a7 */ /* 0x0002a6000802017f */
[----:B--2---:R-:W-:Y:S05]  /*55c0*/  @!P1 NANOSLEEP.SYNCS 0x989680 ;  /* 0x009896800000995d */ /* 0x004fea0003900000 */
[----:B------:R-:W2:Y:S02]  /*55d0*/  @!P1 SYNCS.PHASECHK.TRANS64 P1, [R4+URZ], R3 ;  /* 0x00000003040095a7 */ /* 0x000ea4000802007f */
[----:B--2---:R-:W-:Y:S05]  /*55e0*/  @!P1 BRA `(.L_x_24) ;  /* 0xfffffffc00ec9947 */ /* 0x004fea000383ffff */
[----:B------:R-:W-:Y:S05]  /*55f0*/  BRA `(.L_x_23) ;  /* 0xffffffc400547947 */ /* 0x000fea000383ffff */
.L_x_30:
[----:B--2---:R2:W3:Y:S02]  /*5600*/  SYNCS.PHASECHK.TRANS64.TRYWAIT P0, [R59+URZ+0x10], R0 ;  /* 0x000010003b0075a7 */ /* 0x0044e4000800017f */
[----:B---3--:R-:W-:Y:S05]  /*5610*/  @!P0 NANOSLEEP.SYNCS 0x989680 ;  /* 0x009896800000895d */ /* 0x008fea0003900000 */
[----:B------:R-:W3:Y:S02]  /*5620*/  @!P0 SYNCS.PHASECHK.TRANS64 P0, [R59+URZ+0x10], R0 ;  /* 0x000010003b0085a7 */ /* 0x000ee4000800007f */
[----:B---3--:R-:W-:Y:S05]  /*5630*/  @!P0 BRA `(.L_x_30) ;  /* 0xfffffffc00f08947 */ /* 0x008fea000383ffff */
[----:B------:R-:W-:Y:S05]  /*5640*/  BRA `(.L_x_124) ;  /* 0xffffffc800907947 */ /* 0x000fea000383ffff */
.L_x_103:
[----:B------:R-:W-:Y:S01]  /*5650*/  BSSY B1, `(.L_x_125) ;  /* 0x0000006000017945 */ /* 0x000fe20003800000 */
[----:B------:R-:W-:-:S07]  /*5660*/  IMAD.MOV.U32 R15, RZ, RZ, -0x1 ;  /* 0xffffffffff0f7424 */ /* 0x000fce00078e00ff */
[----:B------:R-:W-:Y:S05]  /*5670*/  WARPSYNC.COLLECTIVE R15, `(.L_x_126) ;  /* 0x000000000f0c7348 */ /* 0x000fea0003c00000 */
[----:B------:R-:W-:Y:S02]  /*5680*/  ELECT P6, UR62, PT ;  /* 0x00000000003e782f */ /* 0x000fe400038c0000 */
[----:B------:R-:W-:Y:S01]  /*5690*/  MOV R14, UR62 ;  /* 0x0000003e000e7c02 */ /* 0x000fe20008000f00 */
[----:B------:R-:W-:Y:S10]  /*56a0*/  ENDCOLLECTIVE ;  /* 0x000000000000791b */ /* 0x000ff40003800000 */
.L_x_126:
[----:B------:R-:W-:Y:S05]  /*56b0*/  BSYNC B1 ;  /* 0x0000000000017941 */ /* 0x000fea0003800000 */
.L_x_125:
[----:B------:R-:W-:Y:S05]  /*56c0*/  BRA `(.L_x_127) ;  /* 0xfffffff0000c7947 */ /* 0x000fea000383ffff */
.L_x_106:
[----:B-1----:R1:W2:Y:S02]  /*56d0*/  SYNCS.PHASECHK.TRANS64.TRYWAIT P1, [R10+URZ+0x20], R5 ;  /* 0x000020050a0075a7 */ /* 0x0022a4000802017f */
[----:B--2---:R-:W-:Y:S05]  /*56e0*/  @!P1 NANOSLEEP.SYNCS 0x989680 ;  /* 0x009896800000995d */ /* 0x004fea0003900000 */
[----:B------:R-:W2:Y:S02]  /*56f0*/  @!P1 SYNCS.PHASECHK.TRANS64 P1, [R10+URZ+0x20], R5 ;  /* 0x000020050a0095a7 */ /* 0x000ea4000802007f */
[----:B--2---:R-:W-:Y:S05]  /*5700*/  @!P1 BRA `(.L_x_106) ;  /* 0xfffffffc00f09947 */ /* 0x004fea000383ffff */
[----:B------:R-:W-:Y:S05]  /*5710*/  BRA `(.L_x_128) ;  /* 0xfffffff000407947 */ /* 0x000fea000383ffff */
.L_x_115:
[----:B------:R-:W-:Y:S01]  /*5720*/  BSSY B0, `(.L_x_129) ;  /* 0x0000006000007945 */ /* 0x000fe20003800000 */
[----:B------:R-:W-:-:S07]  /*5730*/  IMAD.MOV.U32 R15, RZ, RZ, -0x1 ;  /* 0xffffffffff0f7424 */ /* 0x000fce00078e00ff */
[----:B-1----:R-:W-:Y:S05]  /*5740*/  WARPSYNC.COLLECTIVE R15, `(.L_x_130) ;  /* 0x000000000f0c7348 */ /* 0x002fea0003c00000 */
[----:B------:R-:W-:Y:S02]  /*5750*/  ELECT P6, UR62, PT ;  /* 0x00000000003e782f */ /* 0x000fe400038c0000 */
[----:B------:R-:W-:Y:S01]  /*5760*/  MOV R14, UR62 ;  /* 0x0000003e000e7c02 */ /* 0x000fe20008000f00 */
[----:B-1----:R-:W-:Y:S10]  /*5770*/  ENDCOLLECTIVE ;  /* 0x000000000000791b */ /* 0x002ff40003800000 */
.L_x_130:
[----:B------:R-:W-:Y:S05]  /*5780*/  BSYNC B0 ;  /* 0x0000000000007941 */ /* 0x000fea0003800000 */
.L_x_129:
[----:B------:R-:W-:Y:S05]  /*5790*/  BRA `(.L_x_131) ;  /* 0xfffffff800a07947 */ /* 0x000fea000383ffff */
.L_x_119:
[----:B0-----:R0:W1:Y:S02]  /*57a0*/  SYNCS.PHASECHK.TRANS64.TRYWAIT P0, [R7+URZ], R2 ;  /* 0x00000002070075a7 */ /* 0x001064000800017f */
[----:B-1----:R-:W-:Y:S05]  /*57b0*/  @!P0 NANOSLEEP.SYNCS 0x989680 ;  /* 0x009896800000895d */ /* 0x002fea0003900000 */
[----:B------:R-:W1:Y:S02]  /*57c0*/  @!P0 SYNCS.PHASECHK.TRANS64 P0, [R7+URZ], R2 ;  /* 0x00000002070085a7 */ /* 0x000e64000800007f */
[----:B-1----:R-:W-:Y:S05]  /*57d0*/  @!P0 BRA `(.L_x_119) ;  /* 0xfffffffc00f08947 */ /* 0x002fea000383ffff */
[----:B------:R-:W-:Y:S05]  /*57e0*/  BRA `(.L_x_132) ;  /* 0xfffffff800e47947 */ /* 0x000fea000383ffff */
.L_x_120:
[----:B0-----:R0:W1:Y:S02]  /*57f0*/  SYNCS.PHASECHK.TRANS64.TRYWAIT P0, [R9+URZ], R4 ;  /* 0x00000004090075a7 */ /* 0x001064000800017f */
[----:B-1----:R-:W-:Y:S05]  /*5800*/  @!P0 NANOSLEEP.SYNCS 0x989680 ;  /* 0x009896800000895d */ /* 0x002fea0003900000 */
[----:B------:R-:W1:Y:S02]  /*5810*/  @!P0 SYNCS.PHASECHK.TRANS64 P0, [R9+URZ], R4 ;  /* 0x00000004090085a7 */ /* 0x000e64000800007f */
[----:B-1----:R-:W-:Y:S05]  /*5820*/  @!P0 BRA `(.L_x_120) ;  /* 0xfffffffc00f08947 */ /* 0x002fea000383ffff */
[----:B------:R-:W-:Y:S05]  /*5830*/  BRA `(.L_x_133) ;  /* 0xfffffff800f47947 */ /* 0x000fea000383ffff */
.L_x_121:
[----:B-1----:R1:W2:Y:S02]  /*5840*/  SYNCS.PHASECHK.TRANS64.TRYWAIT P0, [R6+URZ], R5 ;  /* 0x00000005060075a7 */ /* 0x0022a4000800017f */
[----:B--2---:R-:W-:Y:S05]  /*5850*/  @!P0 NANOSLEEP.SYNCS 0x989680 ;  /* 0x009896800000895d */ /* 0x004fea0003900000 */
[----:B------:R-:W2:Y:S02]  /*5860*/  @!P0 SYNCS.PHASECHK.TRANS64 P0, [R6+URZ], R5 ;  /* 0x00000005060085a7 */ /* 0x000ea4000800007f */
[----:B--2---:R-:W-:Y:S05]  /*5870*/  @!P0 BRA `(.L_x_121) ;  /* 0xfffffffc00f08947 */ /* 0x004fea000383ffff */
[----:B------:R-:W-:Y:S05]  /*5880*/  BRA `(.L_x_134) ;  /* 0xfffffff800fc7947 */ /* 0x000fea000383ffff */
.L_x_135:
[----:B------:R-:W-:-:S00]  /*5890*/  BRA `(.L_x_135) ;  /* 0xfffffffc00fc7947 */ /* 0x000fc0000383ffff */
[----:B------:R-:W-:-:S00]  /*58a0*/  NOP ;  /* 0x0000000000007918 */ /* 0x000fc00000000000 */
        /* <DEDUP_REMOVED lines=13> */
.L_x_136:


//--------------------- .nv.global.init           --------------------------
	.section	.nv.global.init,"aw",@progbits
.nv.global.init:
	.type		$str$22,@object
	.size		$str$22,($str$23 - $str$22)
$str$22:
        /*0000*/ 	.byte	0x6b, 0x5f, 0x74, 0x69, 0x6c, 0x65, 0x5f, 0x63, 0x6f, 0x75, 0x6e, 0x74, 0x20, 0x3e, 0x3d, 0x20
        /*0010*/ 	.byte	0x31, 0x00
	.type		$str$23,@object
	.size		$str$23,(__unnamed_1 - $str$23)
$str$23:
        /*0012*/ 	.byte	0x2f, 0x74, 0x6d, 0x70, 0x2f, 0x63, 0x75, 0x74, 0x6c, 0x61, 0x73, 0x73, 0x5f, 0x73, 0x77, 0x65
        /*0022*/ 	.byte	0x65, 0x70, 0x5f, 0x73, 0x72, 0x63, 0x2f, 0x69, 0x6e, 0x63, 0x6c, 0x75, 0x64, 0x65, 0x2f, 0x63
        /*0032*/ 	.byte	0x75, 0x74, 0x6c, 0x61, 0x73, 0x73, 0x2f, 0x67, 0x65, 0x6d, 0x6d, 0x2f, 0x63, 0x6f, 0x6c, 0x6c
        /*0042*/ 	.byte	0x65, 0x63, 0x74, 0x69, 0x76, 0x65, 0x2f, 0x73, 0x6d, 0x39, 0x30, 0x5f, 0x6d, 0x6d, 0x61, 0x5f
        /*0052*/ 	.byte	0x74, 0x6d, 0x61, 0x5f, 0x67, 0x6d, 0x6d, 0x61, 0x5f, 0x73, 0x73, 0x5f, 0x77, 0x61, 0x72, 0x70
        /*0062*/ 	.byte	0x73, 0x70, 0x65, 0x63, 0x69, 0x61, 0x6c, 0x69, 0x7a, 0x65, 0x64, 0x2e, 0x68, 0x70, 0x70, 0x00
	.type		__unnamed_1,@object
	.size		__unnamed_1,(.L_0 - __unnamed_1)
__unnamed_1:
        /*0072*/ 	.byte	0x76, 0x6f, 0x69, 0x64, 0x20, 0x63, 0x75, 0x74, 0x6c, 0x61, 0x73, 0x73, 0x3a, 0x3a, 0x67, 0x65
        /* <DEDUP_REMOVED lines=171> */
        /*0b32*/ 	.byte	0x65, 0x3a, 0x3a, 0x69, 0x64, 0x65, 0x6e, 0x74, 0x69, 0x74, 0x79, 0x5d, 0x00
.L_0:


//--------------------- .nv.shared._ZN7cutlass13device_kernelINS_4gemm6kernel13GemmUniversalIN4cute5tupleIJiiiiEEENS1_10collective13CollectiveMmaINS1_34MainloopSm90TmaGmmaWarpSpecializedILi4ENS5_IJNS4_1CILi1EEESB_SB_EEENS1_32KernelTmaWarpSpecializedPingpongEEENS5_IJNSA_ILi64EEESF_NSA_ILi128EEEEEEaNS5_IJlSB_lEEEaSI_NS4_8TiledMMAINS4_8MMA_AtomIJNS4_4SM904GMMA26MMA_64x64x32_S32S8S8_SS_TNEEEENS4_6LayoutISC_NS5_IJNSA_ILi0EEESQ_SQ_EEEEENS5_IJNS4_10UnderscoreEST_ST_EEEEENS4_13SM90_TMA_LOADENS4_14ComposedLayoutINS4_7SwizzleILi3ELi4ELi3EEENS4_18smem_ptr_flag_bitsILi8EEENSP_INS5_IJNSA_ILi8EEESG_EEENS5_IJSG_SB_EEEEEEEvNS4_8identityESW_S16_vS17_EENS_8epilogue10collective6detail29Sm90TmaWarpSpecializedAdapterINS1A_15DefaultEpilogueIaSI_SI_NS19_6thread17LinearCombinationIaLi1EiiLNS1E_9ScaleType4KindE0ELNS_15FloatRoundStyleE2EaEENS1_15EpilogueDefaultEEEEEvvEEEEvNT_6ParamsE --------------------------
	.section	.nv.shared._ZN7cutlass13device_kernelINS_4gemm6kernel13GemmUniversalIN4cute5tupleIJiiiiEEENS1_10collective13CollectiveMmaINS1_34MainloopSm90TmaGmmaWarpSpecializedILi4ENS5_IJNS4_1CILi1EEESB_SB_EEENS1_32KernelTmaWarpSpecializedPingpongEEENS5_IJNSA_ILi64EEESF_NSA_ILi128EEEEEEaNS5_IJlSB_lEEEaSI_NS4_8TiledMMAINS4_8MMA_AtomIJNS4_4SM904GMMA26MMA_64x64x32_S32S8S8_SS_TNEEEENS4_6LayoutISC_NS5_IJNSA_ILi0EEESQ_SQ_EEEEENS5_IJNS4_10UnderscoreEST_ST_EEEEENS4_13SM90_TMA_LOADENS4_14ComposedLayoutINS4_7SwizzleILi3ELi4ELi3EEENS4_18smem_ptr_flag_bitsILi8EEENSP_INS5_IJNSA_ILi8EEESG_EEENS5_IJSG_SB_EEEEEEEvNS4_8identityESW_S16_vS17_EENS_8epilogue10collective6detail29Sm90TmaWarpSpecializedAdapterINS1A_15DefaultEpilogueIaSI_SI_NS19_6thread17LinearCombinationIaLi1EiiLNS1E_9ScaleType4KindE0ELNS_15FloatRoundStyleE2EaEENS1_15EpilogueDefaultEEEEEvvEEEEvNT_6ParamsE,"aw",@nobits
	.sectionflags	@""
	.align	16
	.zero		1024


//--------------------- .nv.shared.reserved.0     --------------------------
	.section	.nv.shared.reserved.0,"aw",@nobits
	.weak		__nv_reservedSMEM_offset_0_alias
	.size		__nv_reservedSMEM_offset_0_alias, 0, 0
	.other		__nv_reservedSMEM_offset_0_alias,@"STO_CUDA_RESERVED_SHARED STV_DEFAULT"
__nv_reservedSMEM_offset_0_alias:
	.zero		0


//--------------------- .nv.global                --------------------------
	.section	.nv.global,"aw",@nobits
.nv.global:
	.type		_ZN40_INTERNAL_951bbc4d_4_k_cu_f413a658_315234cute1_E,@object
	.size		_ZN40_INTERNAL_951bbc4d_4_k_cu_f413a658_315234cute1_E,(_ZN40_INTERNAL_951bbc4d_4_k_cu_f413a658_315234cuda3std3__45__cpo6cbeginE - _ZN40_INTERNAL_951bbc4d_4_k_cu_f413a658_315234cute1_E)
_ZN40_INTERNAL_951bbc4d_4_k_cu_f413a658_315234cute1_E:
	.zero		1
	.type		_ZN40_INTERNAL_951bbc4d_4_k_cu_f413a658_315234cuda3std3__45__cpo6cbeginE,@object
	.size		_ZN40_INTERNAL_951bbc4d_4_k_cu_f413a658_315234cuda3std3__45__cpo6cbeginE,(_ZN40_INTERNAL_951bbc4d_4_k_cu_f413a658_315234cuda3std3__48in_placeE - _ZN40_INTERNAL_951bbc4d_4_k_cu_f413a658_315234cuda3std3__45__cpo6cbeginE)
_ZN40_INTERNAL_951bbc4d_4_k_cu_f413a658_315234cuda3std3__45__cpo6cbeginE:
	.zero		1
	.type		_ZN40_INTERNAL_951bbc4d_4_k_cu_f413a658_315234cuda3std3__48in_placeE,@object
	.size		_ZN40_INTERNAL_951bbc4d_4_k_cu_f413a658_315234cuda3std3__48in_placeE,(_ZN40_INTERNAL_951bbc4d_4_k_cu_f413a658_315234cuda3std6ranges3__45__cpo9iter_moveE - _ZN40_INTERNAL_951bbc4d_4_k_cu_f413a658_315234cuda3std3__48in_placeE)
_ZN40_INTERNAL_951bbc4d_4_k_cu_f413a658_315234cuda3std3__48in_placeE:
	.zero		1
	.type		_ZN40_INTERNAL_951bbc4d_4_k_cu_f413a658_315234cuda3std6ranges3__45__cpo9iter_moveE,@object
	.size		_ZN40_INTERNAL_951bbc4d_4_k_cu_f413a658_315234cuda3std6ranges3__45__cpo9iter_moveE,(_ZN40_INTERNAL_951bbc4d_4_k_cu_f413a658_315234cuda3std3__45__cpo5beginE - _ZN40_INTERNAL_951bbc4d_4_k_cu_f413a658_315234cuda3std6ranges3__45__cpo9iter_moveE)
_ZN40_INTERNAL_951bbc4d_4_k_cu_f413a658_315234cuda3std6ranges3__45__cpo9iter_moveE:
	.zero		1
	.type		_ZN40_INTERNAL_951bbc4d_4_k_cu_f413a658_315234cuda3std3__45__cpo5beginE,@object
	.size		_ZN40_INTERNAL_951bbc4d_4_k_cu_f413a658_315234cuda3std3__45__cpo5beginE,(_ZN40_INTERNAL_951bbc4d_4_k_cu_f413a658_315234cuda3std3__442_GLOBAL__N__951bbc4d_4_k_cu_f413a658_315236ignoreE - _ZN40_INTERNAL_951bbc4d_4_k_cu_f413a658_315234cuda3std3__45__cpo5beginE)
_ZN40_INTERNAL_951bbc4d_4_k_cu_f413a658_315234cuda3std3__45__cpo5beginE:
	.zero		1
	.type		_ZN40_INTERNAL_951bbc4d_4_k_cu_f413a658_315234cuda3std3__442_GLOBAL__N__951bbc4d_4_k_cu_f413a658_315236ignoreE,@object
	.size		_ZN40_INTERNAL_951bbc4d_4_k_cu_f413a658_315234cuda3std3__442_GLOBAL__N__951bbc4d_4_k_cu_f413a658_315236ignoreE,(_ZN40_INTERNAL_951bbc4d_4_k_cu_f413a658_315234cute7productE - _ZN40_INTERNAL_951bbc4d_4_k_cu_f413a658_315234cuda3std3__442_GLOBAL__N__951bbc4d_4_k_cu_f413a658_315236ignoreE)
_ZN40_INTERNAL_951bbc4d_4_k_cu_f413a658_315234cuda3std3__442_GLOBAL__N__951bbc4d_4_k_cu_f413a658_315236ignoreE:
	.zero		1
	.type		_ZN40_INTERNAL_951bbc4d_4_k_cu_f413a658_315234cute7productE,@object
	.size		_ZN40_INTERNAL_951bbc4d_4_k_cu_f413a658_315234cute7productE,(_ZN40_INTERNAL_951bbc4d_4_k_cu_f413a658_315234cuda3std3__45__cpo3endE - _ZN40_INTERNAL_951bbc4d_4_k_cu_f413a658_315234cute7productE)
_ZN40_INTERNAL_951bbc4d_4_k_cu_f413a658_315234cute7productE:
	.zero		1
	.type		_ZN40_INTERNAL_951bbc4d_4_k_cu_f413a658_315234cuda3std3__45__cpo3endE,@object
	.size		_ZN40_INTERNAL_951bbc4d_4_k_cu_f413a658_315234cuda3std3__45__cpo3endE,(_ZN40_INTERNAL_951bbc4d_4_k_cu_f413a658_315234cuda3std3__419piecewise_constructE - _ZN40_INTERNAL_951bbc4d_4_k_cu_f413a658_315234cuda3std3__45__cpo3endE)
_ZN40_INTERNAL_951bbc4d_4_k_cu_f413a658_315234cuda3std3__45__cpo3endE:
	.zero		1
	.type		_ZN40_INTERNAL_951bbc4d_4_k_cu_f413a658_315234cuda3std3__419piecewise_constructE,@object
	.size		_ZN40_INTERNAL_951bbc4d_4_k_cu_f413a658_315234cuda3std3__419piecewise_constructE,(_ZN40_INTERNAL_951bbc4d_4_k_cu_f413a658_315234cuda3std3__45__cpo4cendE - _ZN40_INTERNAL_951bbc4d_4_k_cu_f413a658_315234cuda3std3__419piecewise_constructE)
_ZN40_INTERNAL_951bbc4d_4_k_cu_f413a658_315234cuda3std3__419piecewise_constructE:
	.zero		1
	.type		_ZN40_INTERNAL_951bbc4d_4_k_cu_f413a658_315234cuda3std3__45__cpo4cendE,@object
	.size		_ZN40_INTERNAL_951bbc4d_4_k_cu_f413a658_315234cuda3std3__45__cpo4cendE,(_ZN40_INTERNAL_951bbc4d_4_k_cu_f413a658_315234cuda3std6ranges3__45__cpo4swapE - _ZN40_INTERNAL_951bbc4d_4_k_cu_f413a658_315234cuda3std3__45__cpo4cendE)
_ZN40_INTERNAL_951bbc4d_4_k_cu_f413a658_315234cuda3std3__45__cpo4cendE:
	.zero		1
	.type		_ZN40_INTERNAL_951bbc4d_4_k_cu_f413a658_315234cuda3std6ranges3__45__cpo4swapE,@object
	.size		_ZN40_INTERNAL_951bbc4d_4_k_cu_f413a658_315234cuda3std6ranges3__45__cpo4swapE,(.L_8 - _ZN40_INTERNAL_951bbc4d_4_k_cu_f413a658_315234cuda3std6ranges3__45__cpo4swapE)
_ZN40_INTERNAL_951bbc4d_4_k_cu_f413a658_315234cuda3std6ranges3__45__cpo4swapE:
	.zero		1
.L_8:


//--------------------- .nv.constant0._ZN7cutlass13device_kernelINS_4gemm6kernel13GemmUniversalIN4cute5tupleIJiiiiEEENS1_10collective13CollectiveMmaINS1_34MainloopSm90TmaGmmaWarpSpecializedILi4ENS5_IJNS4_1CILi1EEESB_SB_EEENS1_32KernelTmaWarpSpecializedPingpongEEENS5_IJNSA_ILi64EEESF_NSA_ILi128EEEEEEaNS5_IJlSB_lEEEaSI_NS4_8TiledMMAINS4_8MMA_AtomIJNS4_4SM904GMMA26MMA_64x64x32_S32S8S8_SS_TNEEEENS4_6LayoutISC_NS5_IJNSA_ILi0EEESQ_SQ_EEEEENS5_IJNS4_10UnderscoreEST_ST_EEEEENS4_13SM90_TMA_LOADENS4_14ComposedLayoutINS4_7SwizzleILi3ELi4ELi3EEENS4_18smem_ptr_flag_bitsILi8EEENSP_INS5_IJNSA_ILi8EEESG_EEENS5_IJSG_SB_EEEEEEEvNS4_8identityESW_S16_vS17_EENS_8epilogue10collective6detail29Sm90TmaWarpSpecializedAdapterINS1A_15DefaultEpilogueIaSI_SI_NS19_6thread17LinearCombinationIaLi1EiiLNS1E_9ScaleType4KindE0ELNS_15FloatRoundStyleE2EaEENS1_15EpilogueDefaultEEEEEvvEEEEvNT_6ParamsE --------------------------
	.section	.nv.constant0._ZN7cutlass13device_kernelINS_4gemm6kernel13GemmUniversalIN4cute5tupleIJiiiiEEENS1_10collective13CollectiveMmaINS1_34MainloopSm90TmaGmmaWarpSpecializedILi4ENS5_IJNS4_1CILi1EEESB_SB_EEENS1_32KernelTmaWarpSpecializedPingpongEEENS5_IJNSA_ILi64EEESF_NSA_ILi128EEEEEEaNS5_IJlSB_lEEEaSI_NS4_8TiledMMAINS4_8MMA_AtomIJNS4_4SM904GMMA26MMA_64x64x32_S32S8S8_SS_TNEEEENS4_6LayoutISC_NS5_IJNSA_ILi0EEESQ_SQ_EEEEENS5_IJNS4_10UnderscoreEST_ST_EEEEENS4_13SM90_TMA_LOADENS4_14ComposedLayoutINS4_7SwizzleILi3ELi4ELi3EEENS4_18smem_ptr_flag_bitsILi8EEENSP_INS5_IJNSA_ILi8EEESG_EEENS5_IJSG_SB_EEEEEEEvNS4_8identityESW_S16_vS17_EENS_8epilogue10collective6detail29Sm90TmaWarpSpecializedAdapterINS1A_15DefaultEpilogueIaSI_SI_NS19_6thread17LinearCombinationIaLi1EiiLNS1E_9ScaleType4KindE0ELNS_15FloatRoundStyleE2EaEENS1_15EpilogueDefaultEEEEEvvEEEEvNT_6ParamsE,"a",@progbits
	.sectionflags	@""
	.align	4
.nv.constant0._ZN7cutlass13device_kernelINS_4gemm6kernel13GemmUniversalIN4cute5tupleIJiiiiEEENS1_10collective13CollectiveMmaINS1_34MainloopSm90TmaGmmaWarpSpecializedILi4ENS5_IJNS4_1CILi1EEESB_SB_EEENS1_32KernelTmaWarpSpecializedPingpongEEENS5_IJNSA_ILi64EEESF_NSA_ILi128EEEEEEaNS5_IJlSB_lEEEaSI_NS4_8TiledMMAINS4_8MMA_AtomIJNS4_4SM904GMMA26MMA_64x64x32_S32S8S8_SS_TNEEEENS4_6LayoutISC_NS5_IJNSA_ILi0EEESQ_SQ_EEEEENS5_IJNS4_10UnderscoreEST_ST_EEEEENS4_13SM90_TMA_LOADENS4_14ComposedLayoutINS4_7SwizzleILi3ELi4ELi3EEENS4_18smem_ptr_flag_bitsILi8EEENSP_INS5_IJNSA_ILi8EEESG_EEENS5_IJSG_SB_EEEEEEEvNS4_8identityESW_S16_vS17_EENS_8epilogue10collective6detail29Sm90TmaWarpSpecializedAdapterINS1A_15DefaultEpilogueIaSI_SI_NS19_6thread17LinearCombinationIaLi1EiiLNS1E_9ScaleType4KindE0ELNS_15FloatRoundStyleE2EaEENS1_15EpilogueDefaultEEEEEvvEEEEvNT_6ParamsE:
	.zero		1664


//--------------------- SYMBOLS --------------------------

	.type		.nv.reservedSmem.offset0,@object
	.size		.nv.reservedSmem.offset0,0x4
	.type		__assertfail,@function
